//
// Generated by NVIDIA NVVM Compiler
//
// Compiler Build ID: CL-36424714
// Cuda compilation tools, release 13.0, V13.0.88
// Based on NVVM 20.0.0
//

.version 9.0
.target sm_100
.address_size 64

	// .globl	_Z10preprocessP6clauseS0_Pjiii
.global .attribute(.managed) .align 4 .u32 formula_satisfied = -1;
.global .align 4 .u32 id;
.global .align 4 .b8 d_p[128];
.global .attribute(.managed) .align 4 .u32 nb_of_valid;
// _ZZ7scan_1dPjiiiE8partials has been demoted
// _ZZ7scan_1dPjiiiE4prev has been demoted
// _ZZ12propagate_1dPjiiiE4prev has been demoted
// _ZZ10scatter_1dP6clauseS0_PjiiE6values has been demoted
// _ZZ7scan_2dP6clausePjiiiiE8partials has been demoted
// _ZZ7scan_2dP6clausePjiiiiE4prev has been demoted
// _ZZ12propagate_2dPjiiiiE4prev has been demoted

.visible .entry _Z10preprocessP6clauseS0_Pjiii(
	.param .u64 .ptr .align 1 _Z10preprocessP6clauseS0_Pjiii_param_0,
	.param .u64 .ptr .align 1 _Z10preprocessP6clauseS0_Pjiii_param_1,
	.param .u64 .ptr .align 1 _Z10preprocessP6clauseS0_Pjiii_param_2,
	.param .u32 _Z10preprocessP6clauseS0_Pjiii_param_3,
	.param .u32 _Z10preprocessP6clauseS0_Pjiii_param_4,
	.param .u32 _Z10preprocessP6clauseS0_Pjiii_param_5
)
{
	.local .align 4 .b8 	__local_depot0[4];
	.reg .b64 	%SP;
	.reg .b64 	%SPL;
	.reg .pred 	%p<103>;
	.reg .b16 	%rs<348>;
	.reg .b32 	%r<111>;
	.reg .b64 	%rd<40>;

	mov.u64 	%SPL, __local_depot0;
	ld.param.u64 	%rd13, [_Z10preprocessP6clauseS0_Pjiii_param_0];
	ld.param.u64 	%rd11, [_Z10preprocessP6clauseS0_Pjiii_param_1];
	ld.param.u64 	%rd12, [_Z10preprocessP6clauseS0_Pjiii_param_2];
	ld.param.u32 	%r37, [_Z10preprocessP6clauseS0_Pjiii_param_3];
	ld.param.u32 	%r38, [_Z10preprocessP6clauseS0_Pjiii_param_4];
	ld.param.u32 	%r39, [_Z10preprocessP6clauseS0_Pjiii_param_5];
	cvta.to.global.u64 	%rd1, %rd13;
	add.u64 	%rd2, %SPL, 0;
	mov.u32 	%r40, %ctaid.x;
	shl.b32 	%r41, %r40, 5;
	mov.u32 	%r1, %tid.x;
	shr.u32 	%r42, %r1, 5;
	or.b32  	%r2, %r41, %r42;
	setp.ge.s32 	%p3, %r2, %r39;
	@%p3 bra 	$L__BB0_60;
	cvta.to.global.u64 	%rd15, %rd11;
	cvta.to.global.u64 	%rd16, %rd12;
	and.b32  	%r3, %r1, 31;
	mul.lo.s32 	%r43, %r37, %r2;
	mul.wide.s32 	%rd17, %r43, 4;
	add.s64 	%rd3, %rd15, %rd17;
	mul.wide.s32 	%rd18, %r2, 4;
	add.s64 	%rd4, %rd16, %rd18;
	setp.ge.s32 	%p4, %r3, %r37;
	@%p4 bra 	$L__BB0_7;
	not.b32 	%r44, %r3;
	add.s32 	%r4, %r37, %r44;
	and.b32  	%r45, %r4, 96;
	setp.eq.s32 	%p5, %r45, 96;
	mov.u32 	%r99, %r3;
	@%p5 bra 	$L__BB0_5;
	shr.u32 	%r47, %r4, 5;
	add.s32 	%r48, %r47, 1;
	and.b32  	%r5, %r48, 3;
	mov.b32 	%r98, 0;
	mov.u32 	%r99, %r3;
$L__BB0_4:
	.pragma "nounroll";
	mul.wide.u32 	%rd19, %r99, 4;
	add.s64 	%rd20, %rd3, %rd19;
	add.s64 	%rd21, %rd1, %rd19;
	ld.global.u8 	%rs105, [%rd21];
	ld.global.u8 	%rs106, [%rd21+1];
	ld.global.u8 	%rs107, [%rd21+2];
	ld.global.u8 	%rs108, [%rd21+3];
	st.global.u8 	[%rd20], %rs105;
	st.global.u8 	[%rd20+1], %rs106;
	st.global.u8 	[%rd20+2], %rs107;
	st.global.u8 	[%rd20+3], %rs108;
	add.s32 	%r99, %r99, 32;
	add.s32 	%r98, %r98, 1;
	setp.ne.s32 	%p6, %r98, %r5;
	@%p6 bra 	$L__BB0_4;
$L__BB0_5:
	setp.lt.u32 	%p7, %r4, 96;
	@%p7 bra 	$L__BB0_7;
$L__BB0_6:
	mul.wide.u32 	%rd22, %r99, 4;
	add.s64 	%rd23, %rd3, %rd22;
	add.s64 	%rd24, %rd1, %rd22;
	ld.global.u8 	%rs109, [%rd24];
	ld.global.u8 	%rs110, [%rd24+1];
	ld.global.u8 	%rs111, [%rd24+2];
	ld.global.u8 	%rs112, [%rd24+3];
	st.global.u8 	[%rd23], %rs109;
	st.global.u8 	[%rd23+1], %rs110;
	st.global.u8 	[%rd23+2], %rs111;
	st.global.u8 	[%rd23+3], %rs112;
	ld.global.u8 	%rs113, [%rd24+128];
	ld.global.u8 	%rs114, [%rd24+129];
	ld.global.u8 	%rs115, [%rd24+130];
	ld.global.u8 	%rs116, [%rd24+131];
	st.global.u8 	[%rd23+128], %rs113;
	st.global.u8 	[%rd23+129], %rs114;
	st.global.u8 	[%rd23+130], %rs115;
	st.global.u8 	[%rd23+131], %rs116;
	ld.global.u8 	%rs117, [%rd24+256];
	ld.global.u8 	%rs118, [%rd24+257];
	ld.global.u8 	%rs119, [%rd24+258];
	ld.global.u8 	%rs120, [%rd24+259];
	st.global.u8 	[%rd23+256], %rs117;
	st.global.u8 	[%rd23+257], %rs118;
	st.global.u8 	[%rd23+258], %rs119;
	st.global.u8 	[%rd23+259], %rs120;
	ld.global.u8 	%rs121, [%rd24+384];
	ld.global.u8 	%rs122, [%rd24+385];
	ld.global.u8 	%rs123, [%rd24+386];
	ld.global.u8 	%rs124, [%rd24+387];
	st.global.u8 	[%rd23+384], %rs121;
	st.global.u8 	[%rd23+385], %rs122;
	st.global.u8 	[%rd23+386], %rs123;
	st.global.u8 	[%rd23+387], %rs124;
	add.s32 	%r99, %r99, 128;
	setp.lt.s32 	%p8, %r99, %r37;
	@%p8 bra 	$L__BB0_6;
$L__BB0_7:
	bar.warp.sync 	-1;
	setp.lt.s32 	%p9, %r38, 1;
	@%p9 bra 	$L__BB0_60;
	mov.b32 	%r13, 0;
	mov.u32 	%r102, %r2;
$L__BB0_9:
	mul.hi.s32 	%r50, %r102, 1431655766;
	shr.u32 	%r51, %r50, 31;
	add.s32 	%r15, %r50, %r51;
	mad.lo.s32 	%r16, %r15, -3, %r102;
	mov.b32 	%r52, 8;
	shl.b32 	%r17, %r52, %r16;
	mov.u32 	%r103, %r3;
$L__BB0_10:
	setp.lt.s32 	%p10, %r103, %r37;
	mov.b32 	%r53, -1;
	vote.sync.any.pred 	%p11, %p10, %r53;
	not.pred 	%p12, %p11;
	@%p12 bra 	$L__BB0_54;
	setp.ge.s32 	%p15, %r103, %r37;
	mov.pred 	%p102, 0;
	@%p15 bra 	$L__BB0_14;
	mul.wide.u32 	%rd25, %r103, 4;
	add.s64 	%rd26, %rd3, %rd25;
	ld.global.u8 	%rs5, [%rd26+1];
	ld.global.u8 	%rs6, [%rd26+3];
	ld.global.u8 	%r56, [%rd26+2];
	cvt.u32.u16 	%r57, %rs6;
	prmt.b32 	%r58, %r56, %r57, 0x3340U;
	ld.global.u8 	%r59, [%rd26];
	cvt.u32.u16 	%r60, %rs5;
	prmt.b32 	%r61, %r59, %r60, 0x3340U;
	prmt.b32 	%r62, %r61, %r58, 0x5410U;
	st.local.u32 	[%rd2], %r62;
	and.b16  	%rs126, %rs6, 7;
	setp.ne.s16 	%p17, %rs126, 0;
	@%p17 bra 	$L__BB0_14;
	st.local.u8 	[%rd2+1], %rs5;
	st.local.u8 	[%rd2+3], %rs6;
	and.b16  	%rs127, %rs6, 56;
	setp.ne.s16 	%p102, %rs127, 56;
$L__BB0_14:
	mov.b32 	%r63, -1;
	vote.sync.ballot.b32 	%r19, %p102, %r63;
	setp.eq.s32 	%p19, %r19, 0;
	@%p19 bra 	$L__BB0_18;
	brev.b32 	%r64, %r19;
	bfind.shiftamt.u32 	%r65, %r64;
	ld.local.u32 	%r66, [%rd2];
	shfl.sync.idx.b32	%r67|%p20, %r66, %r65, 31, -1;
	shr.u32 	%r68, %r67, 24;
	st.local.u32 	[%rd2], %r67;
	and.b32  	%r69, %r68, %r17;
	setp.eq.s32 	%p21, %r69, 0;
	@%p21 bra 	$L__BB0_18;
	setp.ne.s32 	%p22, %r3, 0;
	@%p22 bra 	$L__BB0_60;
	mov.b32 	%r70, 1;
	st.global.u32 	[%rd4], %r70;
	bra.uni 	$L__BB0_60;
$L__BB0_18:
	setp.eq.s32 	%p23, %r19, 0;
	add.s32 	%r103, %r103, 32;
	@%p23 bra 	$L__BB0_10;
	add.s32 	%r21, %r16, -1;
	and.b32  	%r22, %r16, 3;
	and.b32  	%r23, %r16, 2147483644;
	cvt.s64.s32 	%rd28, %r16;
	add.s64 	%rd29, %rd2, %rd28;
	mov.u16 	%rs338, %rs337;
	mov.u32 	%r104, %r3;
$L__BB0_20:
	setp.lt.s32 	%p24, %r104, %r37;
	mov.b32 	%r71, 268435455;
	vote.sync.any.pred 	%p25, %p24, %r71;
	not.pred 	%p26, %p25;
	@%p26 bra 	$L__BB0_59;
	setp.ge.s32 	%p28, %r104, %r37;
	mul.wide.u32 	%rd27, %r104, 4;
	add.s64 	%rd5, %rd3, %rd27;
	@%p28 bra 	$L__BB0_51;
	setp.lt.s32 	%p29, %r16, 1;
	ld.global.u8 	%rs343, [%rd5];
	ld.global.u8 	%rs342, [%rd5+1];
	ld.global.u8 	%rs341, [%rd5+2];
	ld.global.u8 	%rs313, [%rd5+3];
	ld.local.u8 	%rs19, [%rd29];
	mov.u16 	%rs314, %rs313;
	mov.u16 	%rs315, %rs313;
	@%p29 bra 	$L__BB0_31;
	setp.lt.u32 	%p30, %r21, 3;
	mov.b32 	%r106, 0;
	mov.u16 	%rs314, %rs313;
	mov.u16 	%rs315, %rs313;
	@%p30 bra 	$L__BB0_26;
	and.b32  	%r74, %r16, 2147483644;
	neg.s32 	%r105, %r74;
	mov.u64 	%rd39, %rd2;
	mov.u16 	%rs314, %rs313;
	mov.u16 	%rs315, %rs313;
$L__BB0_25:
	ld.local.u32 	%r75, [%rd39];
	bfe.u32 	%r76, %r75, 0, 8;
	cvt.u16.u32 	%rs129, %r76;
	bfe.u32 	%r77, %r75, 8, 8;
	cvt.u16.u32 	%rs130, %r77;
	bfe.u32 	%r78, %r75, 16, 8;
	cvt.u16.u32 	%rs131, %r78;
	bfe.u32 	%r79, %r75, 24, 8;
	cvt.u16.u32 	%rs132, %r79;
	xor.b16  	%rs133, %rs129, %rs343;
	cvt.s16.s8 	%rs134, %rs133;
	and.b16  	%rs135, %rs133, 127;
	setp.eq.s16 	%p31, %rs135, 0;
	setp.gt.s16 	%p32, %rs134, -1;
	selp.b16 	%rs136, 8, 9, %p32;
	or.b16  	%rs137, %rs315, %rs136;
	selp.b16 	%rs138, %rs137, %rs313, %p31;
	selp.b16 	%rs139, %rs137, %rs314, %p31;
	selp.b16 	%rs140, %rs137, %rs315, %p31;
	xor.b16  	%rs141, %rs130, %rs343;
	cvt.s16.s8 	%rs142, %rs141;
	and.b16  	%rs143, %rs141, 127;
	setp.eq.s16 	%p33, %rs143, 0;
	setp.gt.s16 	%p34, %rs142, -1;
	selp.b16 	%rs144, 8, 9, %p34;
	or.b16  	%rs145, %rs140, %rs144;
	selp.b16 	%rs146, %rs145, %rs138, %p33;
	selp.b16 	%rs147, %rs145, %rs139, %p33;
	selp.b16 	%rs148, %rs145, %rs140, %p33;
	xor.b16  	%rs149, %rs131, %rs343;
	cvt.s16.s8 	%rs150, %rs149;
	and.b16  	%rs151, %rs149, 127;
	setp.eq.s16 	%p35, %rs151, 0;
	setp.gt.s16 	%p36, %rs150, -1;
	selp.b16 	%rs152, 8, 9, %p36;
	or.b16  	%rs153, %rs148, %rs152;
	selp.b16 	%rs154, %rs153, %rs146, %p35;
	selp.b16 	%rs155, %rs153, %rs147, %p35;
	selp.b16 	%rs156, %rs153, %rs148, %p35;
	xor.b16  	%rs157, %rs132, %rs343;
	cvt.s16.s8 	%rs158, %rs157;
	and.b16  	%rs159, %rs157, 127;
	setp.eq.s16 	%p37, %rs159, 0;
	setp.gt.s16 	%p38, %rs158, -1;
	selp.b16 	%rs160, 8, 9, %p38;
	or.b16  	%rs161, %rs156, %rs160;
	selp.b16 	%rs313, %rs161, %rs154, %p37;
	selp.b16 	%rs314, %rs161, %rs155, %p37;
	selp.b16 	%rs315, %rs161, %rs156, %p37;
	add.s32 	%r105, %r105, 4;
	add.s64 	%rd39, %rd39, 4;
	setp.ne.s32 	%p39, %r105, 0;
	mov.u32 	%r106, %r23;
	@%p39 bra 	$L__BB0_25;
$L__BB0_26:
	setp.eq.s32 	%p40, %r22, 0;
	@%p40 bra 	$L__BB0_31;
	setp.eq.s32 	%p41, %r22, 1;
	cvt.u64.u32 	%rd30, %r106;
	add.s64 	%rd8, %rd2, %rd30;
	ld.local.u8 	%rs162, [%rd8];
	xor.b16  	%rs163, %rs162, %rs343;
	cvt.s16.s8 	%rs164, %rs163;
	and.b16  	%rs165, %rs163, 127;
	setp.eq.s16 	%p42, %rs165, 0;
	setp.gt.s16 	%p43, %rs164, -1;
	selp.b16 	%rs166, 8, 9, %p43;
	or.b16  	%rs167, %rs315, %rs166;
	selp.b16 	%rs313, %rs167, %rs313, %p42;
	selp.b16 	%rs314, %rs167, %rs314, %p42;
	selp.b16 	%rs315, %rs167, %rs315, %p42;
	@%p41 bra 	$L__BB0_31;
	setp.eq.s32 	%p44, %r22, 2;
	ld.local.u8 	%rs168, [%rd8+1];
	xor.b16  	%rs169, %rs168, %rs343;
	cvt.s16.s8 	%rs170, %rs169;
	and.b16  	%rs171, %rs169, 127;
	setp.eq.s16 	%p45, %rs171, 0;
	setp.gt.s16 	%p46, %rs170, -1;
	selp.b16 	%rs172, 8, 9, %p46;
	or.b16  	%rs173, %rs315, %rs172;
	selp.b16 	%rs313, %rs173, %rs313, %p45;
	selp.b16 	%rs314, %rs173, %rs314, %p45;
	selp.b16 	%rs315, %rs173, %rs315, %p45;
	@%p44 bra 	$L__BB0_31;
	ld.local.u8 	%rs174, [%rd8+2];
	xor.b16  	%rs175, %rs174, %rs343;
	cvt.s16.s8 	%rs38, %rs175;
	and.b16  	%rs176, %rs175, 127;
	setp.ne.s16 	%p47, %rs176, 0;
	@%p47 bra 	$L__BB0_31;
	setp.gt.s16 	%p48, %rs38, -1;
	selp.b16 	%rs177, 8, 9, %p48;
	or.b16  	%rs313, %rs315, %rs177;
	mov.u16 	%rs314, %rs313;
	mov.u16 	%rs315, %rs313;
$L__BB0_31:
	setp.lt.s32 	%p49, %r16, 1;
	xor.b16  	%rs178, %rs19, %rs343;
	cvt.s16.s8 	%rs179, %rs178;
	and.b16  	%rs180, %rs178, 127;
	setp.eq.s16 	%p50, %rs180, 0;
	setp.gt.s16 	%p51, %rs179, -1;
	selp.b16 	%rs181, 9, 8, %p51;
	or.b16  	%rs182, %rs315, %rs181;
	selp.b16 	%rs325, %rs182, %rs313, %p50;
	selp.b16 	%rs326, %rs182, %rs314, %p50;
	selp.b16 	%rs327, %rs182, %rs315, %p50;
	@%p49 bra 	$L__BB0_40;
	setp.lt.u32 	%p52, %r21, 3;
	mov.b32 	%r108, 0;
	@%p52 bra 	$L__BB0_35;
	mov.b32 	%r107, 0;
$L__BB0_34:
	cvt.u64.u32 	%rd31, %r107;
	add.s64 	%rd32, %rd2, %rd31;
	ld.local.u32 	%r82, [%rd32];
	bfe.u32 	%r83, %r82, 0, 8;
	cvt.u16.u32 	%rs184, %r83;
	bfe.u32 	%r84, %r82, 8, 8;
	cvt.u16.u32 	%rs185, %r84;
	bfe.u32 	%r85, %r82, 16, 8;
	cvt.u16.u32 	%rs186, %r85;
	bfe.u32 	%r86, %r82, 24, 8;
	cvt.u16.u32 	%rs187, %r86;
	xor.b16  	%rs188, %rs184, %rs342;
	cvt.s16.s8 	%rs189, %rs188;
	and.b16  	%rs190, %rs188, 127;
	setp.eq.s16 	%p53, %rs190, 0;
	setp.gt.s16 	%p54, %rs189, -1;
	selp.b16 	%rs191, 16, 18, %p54;
	or.b16  	%rs192, %rs327, %rs191;
	selp.b16 	%rs193, %rs192, %rs325, %p53;
	selp.b16 	%rs194, %rs192, %rs326, %p53;
	selp.b16 	%rs195, %rs192, %rs327, %p53;
	xor.b16  	%rs196, %rs185, %rs342;
	cvt.s16.s8 	%rs197, %rs196;
	and.b16  	%rs198, %rs196, 127;
	setp.eq.s16 	%p55, %rs198, 0;
	setp.gt.s16 	%p56, %rs197, -1;
	selp.b16 	%rs199, 16, 18, %p56;
	or.b16  	%rs200, %rs195, %rs199;
	selp.b16 	%rs201, %rs200, %rs193, %p55;
	selp.b16 	%rs202, %rs200, %rs194, %p55;
	selp.b16 	%rs203, %rs200, %rs195, %p55;
	xor.b16  	%rs204, %rs186, %rs342;
	cvt.s16.s8 	%rs205, %rs204;
	and.b16  	%rs206, %rs204, 127;
	setp.eq.s16 	%p57, %rs206, 0;
	setp.gt.s16 	%p58, %rs205, -1;
	selp.b16 	%rs207, 16, 18, %p58;
	or.b16  	%rs208, %rs203, %rs207;
	selp.b16 	%rs209, %rs208, %rs201, %p57;
	selp.b16 	%rs210, %rs208, %rs202, %p57;
	selp.b16 	%rs211, %rs208, %rs203, %p57;
	xor.b16  	%rs212, %rs187, %rs342;
	cvt.s16.s8 	%rs213, %rs212;
	and.b16  	%rs214, %rs212, 127;
	setp.eq.s16 	%p59, %rs214, 0;
	setp.gt.s16 	%p60, %rs213, -1;
	selp.b16 	%rs215, 16, 18, %p60;
	or.b16  	%rs216, %rs211, %rs215;
	selp.b16 	%rs325, %rs216, %rs209, %p59;
	selp.b16 	%rs326, %rs216, %rs210, %p59;
	selp.b16 	%rs327, %rs216, %rs211, %p59;
	add.s32 	%r107, %r107, 4;
	setp.ne.s32 	%p61, %r107, %r23;
	mov.u32 	%r108, %r23;
	@%p61 bra 	$L__BB0_34;
$L__BB0_35:
	setp.eq.s32 	%p62, %r22, 0;
	@%p62 bra 	$L__BB0_40;
	setp.eq.s32 	%p63, %r22, 1;
	cvt.u64.u32 	%rd33, %r108;
	add.s64 	%rd9, %rd2, %rd33;
	ld.local.u8 	%rs217, [%rd9];
	xor.b16  	%rs218, %rs217, %rs342;
	cvt.s16.s8 	%rs219, %rs218;
	and.b16  	%rs220, %rs218, 127;
	setp.eq.s16 	%p64, %rs220, 0;
	setp.gt.s16 	%p65, %rs219, -1;
	selp.b16 	%rs221, 16, 18, %p65;
	or.b16  	%rs222, %rs327, %rs221;
	selp.b16 	%rs325, %rs222, %rs325, %p64;
	selp.b16 	%rs326, %rs222, %rs326, %p64;
	selp.b16 	%rs327, %rs222, %rs327, %p64;
	@%p63 bra 	$L__BB0_40;
	setp.eq.s32 	%p66, %r22, 2;
	ld.local.u8 	%rs223, [%rd9+1];
	xor.b16  	%rs224, %rs223, %rs342;
	cvt.s16.s8 	%rs225, %rs224;
	and.b16  	%rs226, %rs224, 127;
	setp.eq.s16 	%p67, %rs226, 0;
	setp.gt.s16 	%p68, %rs225, -1;
	selp.b16 	%rs227, 16, 18, %p68;
	or.b16  	%rs228, %rs327, %rs227;
	selp.b16 	%rs325, %rs228, %rs325, %p67;
	selp.b16 	%rs326, %rs228, %rs326, %p67;
	selp.b16 	%rs327, %rs228, %rs327, %p67;
	@%p66 bra 	$L__BB0_40;
	ld.local.u8 	%rs229, [%rd9+2];
	xor.b16  	%rs230, %rs229, %rs342;
	cvt.s16.s8 	%rs64, %rs230;
	and.b16  	%rs231, %rs230, 127;
	setp.ne.s16 	%p69, %rs231, 0;
	@%p69 bra 	$L__BB0_40;
	setp.gt.s16 	%p70, %rs64, -1;
	selp.b16 	%rs232, 16, 18, %p70;
	or.b16  	%rs325, %rs327, %rs232;
	mov.u16 	%rs326, %rs325;
	mov.u16 	%rs327, %rs325;
$L__BB0_40:
	setp.lt.s32 	%p71, %r16, 1;
	xor.b16  	%rs233, %rs19, %rs342;
	cvt.s16.s8 	%rs234, %rs233;
	and.b16  	%rs235, %rs233, 127;
	setp.eq.s16 	%p72, %rs235, 0;
	setp.gt.s16 	%p73, %rs234, -1;
	selp.b16 	%rs236, 18, 16, %p73;
	or.b16  	%rs237, %rs327, %rs236;
	selp.b16 	%rs337, %rs237, %rs325, %p72;
	selp.b16 	%rs338, %rs237, %rs326, %p72;
	selp.b16 	%rs339, %rs237, %rs327, %p72;
	@%p71 bra 	$L__BB0_49;
	setp.lt.u32 	%p74, %r21, 3;
	mov.b32 	%r110, 0;
	@%p74 bra 	$L__BB0_44;
	mov.b32 	%r109, 0;
$L__BB0_43:
	cvt.u64.u32 	%rd34, %r109;
	add.s64 	%rd35, %rd2, %rd34;
	ld.local.u32 	%r89, [%rd35];
	bfe.u32 	%r90, %r89, 0, 8;
	cvt.u16.u32 	%rs239, %r90;
	bfe.u32 	%r91, %r89, 8, 8;
	cvt.u16.u32 	%rs240, %r91;
	bfe.u32 	%r92, %r89, 16, 8;
	cvt.u16.u32 	%rs241, %r92;
	bfe.u32 	%r93, %r89, 24, 8;
	cvt.u16.u32 	%rs242, %r93;
	xor.b16  	%rs243, %rs239, %rs341;
	cvt.s16.s8 	%rs244, %rs243;
	and.b16  	%rs245, %rs243, 127;
	setp.eq.s16 	%p75, %rs245, 0;
	setp.gt.s16 	%p76, %rs244, -1;
	selp.b16 	%rs246, 32, 36, %p76;
	or.b16  	%rs247, %rs339, %rs246;
	selp.b16 	%rs248, %rs247, %rs337, %p75;
	selp.b16 	%rs249, %rs247, %rs338, %p75;
	selp.b16 	%rs250, %rs247, %rs339, %p75;
	xor.b16  	%rs251, %rs240, %rs341;
	cvt.s16.s8 	%rs252, %rs251;
	and.b16  	%rs253, %rs251, 127;
	setp.eq.s16 	%p77, %rs253, 0;
	setp.gt.s16 	%p78, %rs252, -1;
	selp.b16 	%rs254, 32, 36, %p78;
	or.b16  	%rs255, %rs250, %rs254;
	selp.b16 	%rs256, %rs255, %rs248, %p77;
	selp.b16 	%rs257, %rs255, %rs249, %p77;
	selp.b16 	%rs258, %rs255, %rs250, %p77;
	xor.b16  	%rs259, %rs241, %rs341;
	cvt.s16.s8 	%rs260, %rs259;
	and.b16  	%rs261, %rs259, 127;
	setp.eq.s16 	%p79, %rs261, 0;
	setp.gt.s16 	%p80, %rs260, -1;
	selp.b16 	%rs262, 32, 36, %p80;
	or.b16  	%rs263, %rs258, %rs262;
	selp.b16 	%rs264, %rs263, %rs256, %p79;
	selp.b16 	%rs265, %rs263, %rs257, %p79;
	selp.b16 	%rs266, %rs263, %rs258, %p79;
	xor.b16  	%rs267, %rs242, %rs341;
	cvt.s16.s8 	%rs268, %rs267;
	and.b16  	%rs269, %rs267, 127;
	setp.eq.s16 	%p81, %rs269, 0;
	setp.gt.s16 	%p82, %rs268, -1;
	selp.b16 	%rs270, 32, 36, %p82;
	or.b16  	%rs271, %rs266, %rs270;
	selp.b16 	%rs337, %rs271, %rs264, %p81;
	selp.b16 	%rs338, %rs271, %rs265, %p81;
	selp.b16 	%rs339, %rs271, %rs266, %p81;
	add.s32 	%r109, %r109, 4;
	setp.ne.s32 	%p83, %r109, %r23;
	mov.u32 	%r110, %r23;
	@%p83 bra 	$L__BB0_43;
$L__BB0_44:
	setp.eq.s32 	%p84, %r22, 0;
	@%p84 bra 	$L__BB0_49;
	setp.eq.s32 	%p85, %r22, 1;
	cvt.u64.u32 	%rd36, %r110;
	add.s64 	%rd10, %rd2, %rd36;
	ld.local.u8 	%rs272, [%rd10];
	xor.b16  	%rs273, %rs272, %rs341;
	cvt.s16.s8 	%rs274, %rs273;
	and.b16  	%rs275, %rs273, 127;
	setp.eq.s16 	%p86, %rs275, 0;
	setp.gt.s16 	%p87, %rs274, -1;
	selp.b16 	%rs276, 32, 36, %p87;
	or.b16  	%rs277, %rs339, %rs276;
	selp.b16 	%rs337, %rs277, %rs337, %p86;
	selp.b16 	%rs338, %rs277, %rs338, %p86;
	selp.b16 	%rs339, %rs277, %rs339, %p86;
	@%p85 bra 	$L__BB0_49;
	setp.eq.s32 	%p88, %r22, 2;
	ld.local.u8 	%rs278, [%rd10+1];
	xor.b16  	%rs279, %rs278, %rs341;
	cvt.s16.s8 	%rs280, %rs279;
	and.b16  	%rs281, %rs279, 127;
	setp.eq.s16 	%p89, %rs281, 0;
	setp.gt.s16 	%p90, %rs280, -1;
	selp.b16 	%rs282, 32, 36, %p90;
	or.b16  	%rs283, %rs339, %rs282;
	selp.b16 	%rs337, %rs283, %rs337, %p89;
	selp.b16 	%rs338, %rs283, %rs338, %p89;
	selp.b16 	%rs339, %rs283, %rs339, %p89;
	@%p88 bra 	$L__BB0_49;
	ld.local.u8 	%rs284, [%rd10+2];
	xor.b16  	%rs285, %rs284, %rs341;
	cvt.s16.s8 	%rs90, %rs285;
	and.b16  	%rs286, %rs285, 127;
	setp.ne.s16 	%p91, %rs286, 0;
	@%p91 bra 	$L__BB0_49;
	setp.gt.s16 	%p92, %rs90, -1;
	selp.b16 	%rs287, 32, 36, %p92;
	or.b16  	%rs337, %rs339, %rs287;
	mov.u16 	%rs338, %rs337;
	mov.u16 	%rs339, %rs337;
$L__BB0_49:
	xor.b16  	%rs288, %rs19, %rs341;
	cvt.s16.s8 	%rs95, %rs288;
	and.b16  	%rs289, %rs288, 127;
	setp.ne.s16 	%p93, %rs289, 0;
	@%p93 bra 	$L__BB0_51;
	setp.gt.s16 	%p94, %rs95, -1;
	selp.b16 	%rs290, 36, 32, %p94;
	or.b16  	%rs337, %rs339, %rs290;
	mov.u16 	%rs338, %rs337;
$L__BB0_51:
	setp.lt.s32 	%p95, %r104, %r37;
	and.b16  	%rs291, %rs338, 63;
	setp.eq.s16 	%p96, %rs291, 56;
	and.pred  	%p97, %p95, %p96;
	mov.b32 	%r94, -1;
	vote.sync.any.pred 	%p98, %p97, %r94;
	not.pred 	%p99, %p98;
	@%p99 bra 	$L__BB0_56;
	setp.ne.s32 	%p101, %r3, 0;
	@%p101 bra 	$L__BB0_60;
	mov.b32 	%r96, 1;
	st.global.u32 	[%rd4], %r96;
	bra.uni 	$L__BB0_60;
$L__BB0_54:
	setp.ne.s32 	%p13, %r3, 0;
	@%p13 bra 	$L__BB0_60;
	atom.global.exch.b32 	%r55, [formula_satisfied], %r2;
	bra.uni 	$L__BB0_60;
$L__BB0_56:
	setp.ge.s32 	%p100, %r104, %r37;
	@%p100 bra 	$L__BB0_58;
	mul.wide.u32 	%rd37, %r104, 4;
	add.s64 	%rd38, %rd3, %rd37;
	st.global.u8 	[%rd38], %rs343;
	st.global.u8 	[%rd38+1], %rs342;
	st.global.u8 	[%rd38+2], %rs341;
	st.global.u8 	[%rd38+3], %rs338;
$L__BB0_58:
	bar.warp.sync 	-1;
	add.s32 	%r104, %r104, 32;
	bra.uni 	$L__BB0_20;
$L__BB0_59:
	add.s32 	%r13, %r13, 1;
	setp.ne.s32 	%p27, %r13, %r38;
	mov.u32 	%r102, %r15;
	@%p27 bra 	$L__BB0_9;
$L__BB0_60:
	ret;

}
	// .globl	_Z10sat_kernelP6clauseS0_Pjii
.visible .entry _Z10sat_kernelP6clauseS0_Pjii(
	.param .u64 .ptr .align 1 _Z10sat_kernelP6clauseS0_Pjii_param_0,
	.param .u64 .ptr .align 1 _Z10sat_kernelP6clauseS0_Pjii_param_1,
	.param .u64 .ptr .align 1 _Z10sat_kernelP6clauseS0_Pjii_param_2,
	.param .u32 _Z10sat_kernelP6clauseS0_Pjii_param_3,
	.param .u32 _Z10sat_kernelP6clauseS0_Pjii_param_4
)
{
	.local .align 1 .b8 	__local_depot1[4];
	.reg .b64 	%SP;
	.reg .b64 	%SPL;
	.reg .pred 	%p<87>;
	.reg .b16 	%rs<269>;
	.reg .b32 	%r<57>;
	.reg .b64 	%rd<40>;

	mov.u64 	%SPL, __local_depot1;
	ld.param.u64 	%rd11, [_Z10sat_kernelP6clauseS0_Pjii_param_0];
	ld.param.u64 	%rd13, [_Z10sat_kernelP6clauseS0_Pjii_param_2];
	ld.param.u32 	%r21, [_Z10sat_kernelP6clauseS0_Pjii_param_3];
	ld.param.u32 	%r22, [_Z10sat_kernelP6clauseS0_Pjii_param_4];
	add.u64 	%rd1, %SPL, 0;
	mov.u32 	%r23, %ctaid.x;
	mov.u32 	%r1, %tid.x;
	shr.u32 	%r24, %r1, 5;
	mad.lo.s32 	%r2, %r23, 30, %r24;
	mul.lo.s32 	%r25, %r21, 3;
	setp.ge.s32 	%p1, %r2, %r25;
	@%p1 bra 	$L__BB1_43;
	cvta.to.global.u64 	%rd15, %rd11;
	cvta.to.global.u64 	%rd16, %rd13;
	and.b32  	%r3, %r1, 31;
	mul.hi.s32 	%r26, %r2, 1431655766;
	shr.u32 	%r27, %r26, 31;
	add.s32 	%r28, %r26, %r27;
	mad.lo.s32 	%r4, %r28, -3, %r2;
	mul.lo.s32 	%r29, %r4, %r21;
	cvt.s64.s32 	%rd17, %r29;
	cvt.s64.s32 	%rd18, %r28;
	add.s64 	%rd19, %rd17, %rd18;
	shl.b64 	%rd20, %rd19, 2;
	add.s64 	%rd2, %rd16, %rd20;
	mul.lo.s32 	%r30, %r22, %r28;
	mul.wide.s32 	%rd21, %r30, 4;
	add.s64 	%rd3, %rd15, %rd21;
	add.s32 	%r5, %r29, %r28;
	ld.global.u8 	%rs70, [%rd3];
	ld.global.u8 	%rs71, [%rd3+1];
	ld.global.u8 	%rs72, [%rd3+2];
	ld.global.u8 	%rs73, [%rd3+3];
	st.local.u8 	[%rd1], %rs70;
	add.s64 	%rd4, %rd1, 1;
	st.local.u8 	[%rd1+1], %rs71;
	st.local.u8 	[%rd1+2], %rs72;
	st.local.u8 	[%rd1+3], %rs73;
	cvt.u32.u16 	%r31, %rs73;
	and.b32  	%r32, %r31, 255;
	shr.u32 	%r33, %r32, %r4;
	and.b32  	%r34, %r33, 8;
	setp.ne.s32 	%p2, %r34, 0;
	@%p2 bra 	$L__BB1_36;
	add.s32 	%r6, %r4, -1;
	and.b32  	%r7, %r4, 3;
	and.b32  	%r8, %r4, 2147483644;
	mul.lo.s32 	%r36, %r5, %r22;
	cvt.s64.s32 	%rd5, %r36;
	mov.b16 	%rs268, 1;
	cvt.s64.s32 	%rd24, %r4;
	add.s64 	%rd25, %rd1, %rd24;
	mov.u32 	%r50, %r3;
$L__BB1_3:
	setp.lt.s32 	%p4, %r50, %r22;
	mov.b32 	%r37, -1;
	vote.sync.any.pred 	%p5, %p4, %r37;
	not.pred 	%p6, %p5;
	@%p6 bra 	$L__BB1_41;
	setp.ge.s32 	%p12, %r50, %r22;
	@%p12 bra 	$L__BB1_33;
	setp.lt.s32 	%p13, %r4, 1;
	mul.wide.u32 	%rd22, %r50, 4;
	add.s64 	%rd23, %rd3, %rd22;
	ld.global.u8 	%rs267, [%rd23];
	ld.global.u8 	%rs266, [%rd23+1];
	ld.global.u8 	%rs265, [%rd23+2];
	ld.global.u8 	%rs246, [%rd23+3];
	ld.local.u8 	%rs10, [%rd25];
	mov.u16 	%rs247, %rs246;
	@%p13 bra 	$L__BB1_14;
	setp.lt.u32 	%p14, %r6, 3;
	mov.b32 	%r52, 0;
	mov.u16 	%rs247, %rs246;
	@%p14 bra 	$L__BB1_9;
	and.b32  	%r42, %r4, 2147483644;
	neg.s32 	%r51, %r42;
	mov.u64 	%rd39, %rd4;
	mov.u16 	%rs247, %rs246;
$L__BB1_8:
	ld.local.u8 	%rs78, [%rd39+-1];
	xor.b16  	%rs79, %rs78, %rs267;
	cvt.s16.s8 	%rs80, %rs79;
	and.b16  	%rs81, %rs79, 127;
	setp.eq.s16 	%p15, %rs81, 0;
	setp.gt.s16 	%p16, %rs80, -1;
	selp.b16 	%rs82, 8, 9, %p16;
	or.b16  	%rs83, %rs247, %rs82;
	selp.b16 	%rs84, %rs83, %rs246, %p15;
	selp.b16 	%rs85, %rs83, %rs247, %p15;
	ld.local.u8 	%rs86, [%rd39];
	xor.b16  	%rs87, %rs86, %rs267;
	cvt.s16.s8 	%rs88, %rs87;
	and.b16  	%rs89, %rs87, 127;
	setp.eq.s16 	%p17, %rs89, 0;
	setp.gt.s16 	%p18, %rs88, -1;
	selp.b16 	%rs90, 8, 9, %p18;
	or.b16  	%rs91, %rs85, %rs90;
	selp.b16 	%rs92, %rs91, %rs84, %p17;
	selp.b16 	%rs93, %rs91, %rs85, %p17;
	ld.local.u8 	%rs94, [%rd39+1];
	xor.b16  	%rs95, %rs94, %rs267;
	cvt.s16.s8 	%rs96, %rs95;
	and.b16  	%rs97, %rs95, 127;
	setp.eq.s16 	%p19, %rs97, 0;
	setp.gt.s16 	%p20, %rs96, -1;
	selp.b16 	%rs98, 8, 9, %p20;
	or.b16  	%rs99, %rs93, %rs98;
	selp.b16 	%rs100, %rs99, %rs92, %p19;
	selp.b16 	%rs101, %rs99, %rs93, %p19;
	ld.local.u8 	%rs102, [%rd39+2];
	xor.b16  	%rs103, %rs102, %rs267;
	cvt.s16.s8 	%rs104, %rs103;
	and.b16  	%rs105, %rs103, 127;
	setp.eq.s16 	%p21, %rs105, 0;
	setp.gt.s16 	%p22, %rs104, -1;
	selp.b16 	%rs106, 8, 9, %p22;
	or.b16  	%rs107, %rs101, %rs106;
	selp.b16 	%rs246, %rs107, %rs100, %p21;
	selp.b16 	%rs247, %rs107, %rs101, %p21;
	add.s32 	%r51, %r51, 4;
	add.s64 	%rd39, %rd39, 4;
	setp.ne.s32 	%p23, %r51, 0;
	mov.u32 	%r52, %r8;
	@%p23 bra 	$L__BB1_8;
$L__BB1_9:
	setp.eq.s32 	%p24, %r7, 0;
	@%p24 bra 	$L__BB1_14;
	setp.eq.s32 	%p25, %r7, 1;
	cvt.u64.u32 	%rd26, %r52;
	add.s64 	%rd8, %rd1, %rd26;
	ld.local.u8 	%rs108, [%rd8];
	xor.b16  	%rs109, %rs108, %rs267;
	cvt.s16.s8 	%rs110, %rs109;
	and.b16  	%rs111, %rs109, 127;
	setp.eq.s16 	%p26, %rs111, 0;
	setp.gt.s16 	%p27, %rs110, -1;
	selp.b16 	%rs112, 8, 9, %p27;
	or.b16  	%rs113, %rs247, %rs112;
	selp.b16 	%rs246, %rs113, %rs246, %p26;
	selp.b16 	%rs247, %rs113, %rs247, %p26;
	@%p25 bra 	$L__BB1_14;
	setp.eq.s32 	%p28, %r7, 2;
	ld.local.u8 	%rs114, [%rd8+1];
	xor.b16  	%rs115, %rs114, %rs267;
	cvt.s16.s8 	%rs116, %rs115;
	and.b16  	%rs117, %rs115, 127;
	setp.eq.s16 	%p29, %rs117, 0;
	setp.gt.s16 	%p30, %rs116, -1;
	selp.b16 	%rs118, 8, 9, %p30;
	or.b16  	%rs119, %rs247, %rs118;
	selp.b16 	%rs246, %rs119, %rs246, %p29;
	selp.b16 	%rs247, %rs119, %rs247, %p29;
	@%p28 bra 	$L__BB1_14;
	ld.local.u8 	%rs120, [%rd8+2];
	xor.b16  	%rs121, %rs120, %rs267;
	cvt.s16.s8 	%rs23, %rs121;
	and.b16  	%rs122, %rs121, 127;
	setp.ne.s16 	%p31, %rs122, 0;
	@%p31 bra 	$L__BB1_14;
	setp.gt.s16 	%p32, %rs23, -1;
	selp.b16 	%rs123, 8, 9, %p32;
	or.b16  	%rs246, %rs247, %rs123;
	mov.u16 	%rs247, %rs246;
$L__BB1_14:
	xor.b16  	%rs124, %rs10, %rs267;
	cvt.s16.s8 	%rs125, %rs124;
	and.b16  	%rs126, %rs124, 127;
	setp.eq.s16 	%p34, %rs126, 0;
	setp.gt.s16 	%p35, %rs125, -1;
	selp.b16 	%rs127, 9, 8, %p35;
	or.b16  	%rs128, %rs247, %rs127;
	selp.b16 	%rs254, %rs128, %rs246, %p34;
	selp.b16 	%rs255, %rs128, %rs247, %p34;
	@%p13 bra 	$L__BB1_23;
	setp.lt.u32 	%p36, %r6, 3;
	mov.b32 	%r54, 0;
	@%p36 bra 	$L__BB1_18;
	mov.b32 	%r53, 0;
$L__BB1_17:
	cvt.u64.u32 	%rd27, %r53;
	add.s64 	%rd28, %rd1, %rd27;
	ld.local.u8 	%rs130, [%rd28];
	xor.b16  	%rs131, %rs130, %rs266;
	cvt.s16.s8 	%rs132, %rs131;
	and.b16  	%rs133, %rs131, 127;
	setp.eq.s16 	%p37, %rs133, 0;
	setp.gt.s16 	%p38, %rs132, -1;
	selp.b16 	%rs134, 16, 18, %p38;
	or.b16  	%rs135, %rs255, %rs134;
	selp.b16 	%rs136, %rs135, %rs254, %p37;
	selp.b16 	%rs137, %rs135, %rs255, %p37;
	ld.local.u8 	%rs138, [%rd28+1];
	xor.b16  	%rs139, %rs138, %rs266;
	cvt.s16.s8 	%rs140, %rs139;
	and.b16  	%rs141, %rs139, 127;
	setp.eq.s16 	%p39, %rs141, 0;
	setp.gt.s16 	%p40, %rs140, -1;
	selp.b16 	%rs142, 16, 18, %p40;
	or.b16  	%rs143, %rs137, %rs142;
	selp.b16 	%rs144, %rs143, %rs136, %p39;
	selp.b16 	%rs145, %rs143, %rs137, %p39;
	ld.local.u8 	%rs146, [%rd28+2];
	xor.b16  	%rs147, %rs146, %rs266;
	cvt.s16.s8 	%rs148, %rs147;
	and.b16  	%rs149, %rs147, 127;
	setp.eq.s16 	%p41, %rs149, 0;
	setp.gt.s16 	%p42, %rs148, -1;
	selp.b16 	%rs150, 16, 18, %p42;
	or.b16  	%rs151, %rs145, %rs150;
	selp.b16 	%rs152, %rs151, %rs144, %p41;
	selp.b16 	%rs153, %rs151, %rs145, %p41;
	ld.local.u8 	%rs154, [%rd28+3];
	xor.b16  	%rs155, %rs154, %rs266;
	cvt.s16.s8 	%rs156, %rs155;
	and.b16  	%rs157, %rs155, 127;
	setp.eq.s16 	%p43, %rs157, 0;
	setp.gt.s16 	%p44, %rs156, -1;
	selp.b16 	%rs158, 16, 18, %p44;
	or.b16  	%rs159, %rs153, %rs158;
	selp.b16 	%rs254, %rs159, %rs152, %p43;
	selp.b16 	%rs255, %rs159, %rs153, %p43;
	add.s32 	%r53, %r53, 4;
	setp.ne.s32 	%p45, %r53, %r8;
	mov.u32 	%r54, %r8;
	@%p45 bra 	$L__BB1_17;
$L__BB1_18:
	setp.eq.s32 	%p46, %r7, 0;
	@%p46 bra 	$L__BB1_23;
	setp.eq.s32 	%p47, %r7, 1;
	cvt.u64.u32 	%rd29, %r54;
	add.s64 	%rd9, %rd1, %rd29;
	ld.local.u8 	%rs160, [%rd9];
	xor.b16  	%rs161, %rs160, %rs266;
	cvt.s16.s8 	%rs162, %rs161;
	and.b16  	%rs163, %rs161, 127;
	setp.eq.s16 	%p48, %rs163, 0;
	setp.gt.s16 	%p49, %rs162, -1;
	selp.b16 	%rs164, 16, 18, %p49;
	or.b16  	%rs165, %rs255, %rs164;
	selp.b16 	%rs254, %rs165, %rs254, %p48;
	selp.b16 	%rs255, %rs165, %rs255, %p48;
	@%p47 bra 	$L__BB1_23;
	setp.eq.s32 	%p50, %r7, 2;
	ld.local.u8 	%rs166, [%rd9+1];
	xor.b16  	%rs167, %rs166, %rs266;
	cvt.s16.s8 	%rs168, %rs167;
	and.b16  	%rs169, %rs167, 127;
	setp.eq.s16 	%p51, %rs169, 0;
	setp.gt.s16 	%p52, %rs168, -1;
	selp.b16 	%rs170, 16, 18, %p52;
	or.b16  	%rs171, %rs255, %rs170;
	selp.b16 	%rs254, %rs171, %rs254, %p51;
	selp.b16 	%rs255, %rs171, %rs255, %p51;
	@%p50 bra 	$L__BB1_23;
	ld.local.u8 	%rs172, [%rd9+2];
	xor.b16  	%rs173, %rs172, %rs266;
	cvt.s16.s8 	%rs41, %rs173;
	and.b16  	%rs174, %rs173, 127;
	setp.ne.s16 	%p53, %rs174, 0;
	@%p53 bra 	$L__BB1_23;
	setp.gt.s16 	%p54, %rs41, -1;
	selp.b16 	%rs175, 16, 18, %p54;
	or.b16  	%rs254, %rs255, %rs175;
	mov.u16 	%rs255, %rs254;
$L__BB1_23:
	xor.b16  	%rs176, %rs10, %rs266;
	cvt.s16.s8 	%rs177, %rs176;
	and.b16  	%rs178, %rs176, 127;
	setp.eq.s16 	%p56, %rs178, 0;
	setp.gt.s16 	%p57, %rs177, -1;
	selp.b16 	%rs179, 18, 16, %p57;
	or.b16  	%rs180, %rs255, %rs179;
	selp.b16 	%rs262, %rs180, %rs254, %p56;
	selp.b16 	%rs263, %rs180, %rs255, %p56;
	@%p13 bra 	$L__BB1_32;
	setp.lt.u32 	%p58, %r6, 3;
	mov.b32 	%r56, 0;
	@%p58 bra 	$L__BB1_27;
	mov.b32 	%r55, 0;
$L__BB1_26:
	cvt.u64.u32 	%rd30, %r55;
	add.s64 	%rd31, %rd1, %rd30;
	ld.local.u8 	%rs182, [%rd31];
	xor.b16  	%rs183, %rs182, %rs265;
	cvt.s16.s8 	%rs184, %rs183;
	and.b16  	%rs185, %rs183, 127;
	setp.eq.s16 	%p59, %rs185, 0;
	setp.gt.s16 	%p60, %rs184, -1;
	selp.b16 	%rs186, 32, 36, %p60;
	or.b16  	%rs187, %rs263, %rs186;
	selp.b16 	%rs188, %rs187, %rs262, %p59;
	selp.b16 	%rs189, %rs187, %rs263, %p59;
	ld.local.u8 	%rs190, [%rd31+1];
	xor.b16  	%rs191, %rs190, %rs265;
	cvt.s16.s8 	%rs192, %rs191;
	and.b16  	%rs193, %rs191, 127;
	setp.eq.s16 	%p61, %rs193, 0;
	setp.gt.s16 	%p62, %rs192, -1;
	selp.b16 	%rs194, 32, 36, %p62;
	or.b16  	%rs195, %rs189, %rs194;
	selp.b16 	%rs196, %rs195, %rs188, %p61;
	selp.b16 	%rs197, %rs195, %rs189, %p61;
	ld.local.u8 	%rs198, [%rd31+2];
	xor.b16  	%rs199, %rs198, %rs265;
	cvt.s16.s8 	%rs200, %rs199;
	and.b16  	%rs201, %rs199, 127;
	setp.eq.s16 	%p63, %rs201, 0;
	setp.gt.s16 	%p64, %rs200, -1;
	selp.b16 	%rs202, 32, 36, %p64;
	or.b16  	%rs203, %rs197, %rs202;
	selp.b16 	%rs204, %rs203, %rs196, %p63;
	selp.b16 	%rs205, %rs203, %rs197, %p63;
	ld.local.u8 	%rs206, [%rd31+3];
	xor.b16  	%rs207, %rs206, %rs265;
	cvt.s16.s8 	%rs208, %rs207;
	and.b16  	%rs209, %rs207, 127;
	setp.eq.s16 	%p65, %rs209, 0;
	setp.gt.s16 	%p66, %rs208, -1;
	selp.b16 	%rs210, 32, 36, %p66;
	or.b16  	%rs211, %rs205, %rs210;
	selp.b16 	%rs262, %rs211, %rs204, %p65;
	selp.b16 	%rs263, %rs211, %rs205, %p65;
	add.s32 	%r55, %r55, 4;
	setp.ne.s32 	%p67, %r55, %r8;
	mov.u32 	%r56, %r8;
	@%p67 bra 	$L__BB1_26;
$L__BB1_27:
	setp.eq.s32 	%p68, %r7, 0;
	@%p68 bra 	$L__BB1_32;
	setp.eq.s32 	%p69, %r7, 1;
	cvt.u64.u32 	%rd32, %r56;
	add.s64 	%rd10, %rd1, %rd32;
	ld.local.u8 	%rs212, [%rd10];
	xor.b16  	%rs213, %rs212, %rs265;
	cvt.s16.s8 	%rs214, %rs213;
	and.b16  	%rs215, %rs213, 127;
	setp.eq.s16 	%p70, %rs215, 0;
	setp.gt.s16 	%p71, %rs214, -1;
	selp.b16 	%rs216, 32, 36, %p71;
	or.b16  	%rs217, %rs263, %rs216;
	selp.b16 	%rs262, %rs217, %rs262, %p70;
	selp.b16 	%rs263, %rs217, %rs263, %p70;
	@%p69 bra 	$L__BB1_32;
	setp.eq.s32 	%p72, %r7, 2;
	ld.local.u8 	%rs218, [%rd10+1];
	xor.b16  	%rs219, %rs218, %rs265;
	cvt.s16.s8 	%rs220, %rs219;
	and.b16  	%rs221, %rs219, 127;
	setp.eq.s16 	%p73, %rs221, 0;
	setp.gt.s16 	%p74, %rs220, -1;
	selp.b16 	%rs222, 32, 36, %p74;
	or.b16  	%rs223, %rs263, %rs222;
	selp.b16 	%rs262, %rs223, %rs262, %p73;
	selp.b16 	%rs263, %rs223, %rs263, %p73;
	@%p72 bra 	$L__BB1_32;
	ld.local.u8 	%rs224, [%rd10+2];
	xor.b16  	%rs225, %rs224, %rs265;
	cvt.s16.s8 	%rs59, %rs225;
	and.b16  	%rs226, %rs225, 127;
	setp.ne.s16 	%p75, %rs226, 0;
	@%p75 bra 	$L__BB1_32;
	setp.gt.s16 	%p76, %rs59, -1;
	selp.b16 	%rs227, 32, 36, %p76;
	or.b16  	%rs262, %rs263, %rs227;
	mov.u16 	%rs263, %rs262;
$L__BB1_32:
	xor.b16  	%rs228, %rs10, %rs265;
	cvt.s16.s8 	%rs229, %rs228;
	and.b16  	%rs230, %rs228, 127;
	setp.eq.s16 	%p77, %rs230, 0;
	setp.gt.s16 	%p78, %rs229, -1;
	selp.b16 	%rs231, 36, 32, %p78;
	or.b16  	%rs232, %rs263, %rs231;
	selp.b16 	%rs264, %rs232, %rs262, %p77;
	and.b16  	%rs233, %rs264, 7;
	setp.eq.s16 	%p79, %rs233, 0;
	selp.b16 	%rs268, 0, %rs268, %p79;
$L__BB1_33:
	setp.lt.s32 	%p80, %r50, %r22;
	and.b16  	%rs234, %rs264, 63;
	setp.eq.s16 	%p81, %rs234, 56;
	and.pred  	%p82, %p80, %p81;
	mov.b32 	%r47, -1;
	vote.sync.any.pred 	%p83, %p82, %r47;
	not.pred 	%p84, %p83;
	@%p84 bra 	$L__BB1_38;
	setp.ne.s32 	%p86, %r3, 0;
	@%p86 bra 	$L__BB1_43;
	mov.b32 	%r49, 1;
	st.global.u32 	[%rd2], %r49;
	bra.uni 	$L__BB1_43;
$L__BB1_36:
	setp.ne.s32 	%p3, %r3, 0;
	@%p3 bra 	$L__BB1_43;
	mov.b32 	%r35, 1;
	st.global.u32 	[%rd2], %r35;
	bra.uni 	$L__BB1_43;
$L__BB1_38:
	setp.ge.s32 	%p85, %r50, %r22;
	@%p85 bra 	$L__BB1_40;
	ld.param.u64 	%rd38, [_Z10sat_kernelP6clauseS0_Pjii_param_1];
	cvt.u64.u32 	%rd33, %r50;
	add.s64 	%rd34, %rd33, %rd5;
	cvta.to.global.u64 	%rd35, %rd38;
	shl.b64 	%rd36, %rd34, 2;
	add.s64 	%rd37, %rd35, %rd36;
	st.global.u8 	[%rd37], %rs267;
	st.global.u8 	[%rd37+1], %rs266;
	st.global.u8 	[%rd37+2], %rs265;
	st.global.u8 	[%rd37+3], %rs264;
$L__BB1_40:
	add.s32 	%r50, %r50, 32;
	bra.uni 	$L__BB1_3;
$L__BB1_41:
	and.b16  	%rs76, %rs268, 255;
	setp.ne.s16 	%p7, %rs76, 0;
	mov.b32 	%r39, -1;
	vote.sync.all.pred 	%p8, %p7, %r39;
	not.pred 	%p9, %p8;
	setp.ne.s32 	%p10, %r3, 0;
	or.pred  	%p11, %p10, %p9;
	@%p11 bra 	$L__BB1_43;
	st.global.u32 	[formula_satisfied], %r5;
$L__BB1_43:
	ret;

}
	// .globl	_Z7scan_1dPjiii
.visible .entry _Z7scan_1dPjiii(
	.param .u64 .ptr .align 1 _Z7scan_1dPjiii_param_0,
	.param .u32 _Z7scan_1dPjiii_param_1,
	.param .u32 _Z7scan_1dPjiii_param_2,
	.param .u32 _Z7scan_1dPjiii_param_3
)
{
	.reg .pred 	%p<33>;
	.reg .b32 	%r<75>;
	.reg .b64 	%rd<8>;
	// demoted variable
	.shared .align 4 .b8 _ZZ7scan_1dPjiiiE8partials[132];
	// demoted variable
	.shared .align 4 .u32 _ZZ7scan_1dPjiiiE4prev;
	ld.param.u64 	%rd3, [_Z7scan_1dPjiii_param_0];
	ld.param.u32 	%r15, [_Z7scan_1dPjiii_param_1];
	ld.param.u32 	%r16, [_Z7scan_1dPjiii_param_2];
	ld.param.u32 	%r17, [_Z7scan_1dPjiii_param_3];
	mov.u32 	%r1, %ctaid.x;
	mov.u32 	%r2, %tid.x;
	mad.lo.s32 	%r74, %r17, %r1, %r2;
	and.b32  	%r4, %r2, 31;
	setp.ne.s32 	%p1, %r2, 0;
	@%p1 bra 	$L__BB2_2;
	mov.b32 	%r18, 0;
	st.shared.u32 	[_ZZ7scan_1dPjiiiE8partials], %r18;
	st.shared.u32 	[_ZZ7scan_1dPjiiiE4prev], %r18;
$L__BB2_2:
	bar.sync 	0;
	setp.lt.s32 	%p2, %r16, 1;
	setp.ge.s32 	%p3, %r74, %r15;
	or.pred  	%p4, %p2, %p3;
	@%p4 bra 	$L__BB2_11;
	shr.u32 	%r20, %r2, 3;
	and.b32  	%r21, %r20, 124;
	mov.u32 	%r22, _ZZ7scan_1dPjiiiE8partials;
	add.s32 	%r5, %r22, %r21;
	shl.b32 	%r23, %r4, 2;
	add.s32 	%r6, %r22, %r23;
	and.b32  	%r7, %r74, 1023;
	cvta.to.global.u64 	%rd1, %rd3;
	mov.b32 	%r72, 0;
$L__BB2_4:
	setp.lt.u32 	%p5, %r4, 16;
	setp.lt.u32 	%p6, %r4, 8;
	setp.lt.u32 	%p7, %r4, 4;
	setp.lt.u32 	%p8, %r4, 2;
	setp.eq.s32 	%p9, %r4, 0;
	setp.ne.s32 	%p10, %r4, 31;
	mul.wide.s32 	%rd4, %r74, 4;
	add.s64 	%rd2, %rd1, %rd4;
	ld.global.u32 	%r24, [%rd2];
	setp.eq.s32 	%p11, %r24, 0;
	selp.b32 	%r25, -2147483647, 0, %p11;
	shfl.sync.up.b32	%r26|%p12, %r25, 1, 0, -1;
	and.b32  	%r27, %r26, 2147483647;
	selp.b32 	%r28, 0, %r27, %p9;
	add.s32 	%r29, %r28, %r25;
	shfl.sync.up.b32	%r30|%p13, %r29, 2, 0, -1;
	and.b32  	%r31, %r30, 2147483647;
	selp.b32 	%r32, 0, %r31, %p8;
	add.s32 	%r33, %r32, %r29;
	shfl.sync.up.b32	%r34|%p14, %r33, 4, 0, -1;
	and.b32  	%r35, %r34, 2147483647;
	selp.b32 	%r36, 0, %r35, %p7;
	add.s32 	%r37, %r36, %r33;
	shfl.sync.up.b32	%r38|%p15, %r37, 8, 0, -1;
	and.b32  	%r39, %r38, 2147483647;
	selp.b32 	%r40, 0, %r39, %p6;
	add.s32 	%r41, %r40, %r37;
	shfl.sync.up.b32	%r42|%p16, %r41, 16, 0, -1;
	and.b32  	%r43, %r42, 2147483647;
	selp.b32 	%r44, 0, %r43, %p5;
	add.s32 	%r10, %r44, %r41;
	@%p10 bra 	$L__BB2_6;
	st.shared.u32 	[%r5+4], %r10;
$L__BB2_6:
	setp.gt.u32 	%p17, %r2, 31;
	bar.sync 	0;
	@%p17 bra 	$L__BB2_8;
	setp.lt.u32 	%p18, %r4, 16;
	setp.lt.u32 	%p19, %r4, 8;
	setp.lt.u32 	%p20, %r4, 4;
	setp.lt.u32 	%p21, %r4, 2;
	setp.eq.s32 	%p22, %r4, 0;
	ld.shared.u32 	%r45, [%r6];
	shfl.sync.up.b32	%r46|%p23, %r45, 1, 0, -1;
	and.b32  	%r47, %r46, 2147483647;
	selp.b32 	%r48, 0, %r47, %p22;
	add.s32 	%r49, %r48, %r45;
	shfl.sync.up.b32	%r50|%p24, %r49, 2, 0, -1;
	and.b32  	%r51, %r50, 2147483647;
	selp.b32 	%r52, 0, %r51, %p21;
	add.s32 	%r53, %r52, %r49;
	shfl.sync.up.b32	%r54|%p25, %r53, 4, 0, -1;
	and.b32  	%r55, %r54, 2147483647;
	selp.b32 	%r56, 0, %r55, %p20;
	add.s32 	%r57, %r56, %r53;
	shfl.sync.up.b32	%r58|%p26, %r57, 8, 0, -1;
	and.b32  	%r59, %r58, 2147483647;
	selp.b32 	%r60, 0, %r59, %p19;
	add.s32 	%r61, %r60, %r57;
	shfl.sync.up.b32	%r62|%p27, %r61, 16, 0, -1;
	selp.b32 	%r63, 0, %r62, %p18;
	add.s32 	%r64, %r63, %r61;
	and.b32  	%r65, %r64, 2147483647;
	st.shared.u32 	[%r6], %r65;
$L__BB2_8:
	setp.ne.s32 	%p28, %r7, 1023;
	bar.sync 	0;
	ld.shared.u32 	%r66, [%r5];
	ld.shared.u32 	%r67, [_ZZ7scan_1dPjiiiE4prev];
	add.s32 	%r68, %r66, %r10;
	add.s32 	%r11, %r68, %r67;
	st.global.u32 	[%rd2], %r11;
	bar.sync 	0;
	@%p28 bra 	$L__BB2_10;
	and.b32  	%r69, %r11, 2147483647;
	st.shared.u32 	[_ZZ7scan_1dPjiiiE4prev], %r69;
$L__BB2_10:
	add.s32 	%r72, %r72, 1;
	add.s32 	%r74, %r74, 1024;
	setp.lt.s32 	%p29, %r72, %r16;
	setp.lt.s32 	%p30, %r74, %r15;
	and.pred  	%p31, %p29, %p30;
	@%p31 bra 	$L__BB2_4;
$L__BB2_11:
	and.b32  	%r70, %r74, 1023;
	setp.ne.s32 	%p32, %r70, 1023;
	@%p32 bra 	$L__BB2_13;
	ld.shared.u32 	%r71, [_ZZ7scan_1dPjiiiE4prev];
	mul.wide.u32 	%rd5, %r1, 4;
	mov.u64 	%rd6, d_p;
	add.s64 	%rd7, %rd6, %rd5;
	st.global.u32 	[%rd7], %r71;
$L__BB2_13:
	ret;

}
	// .globl	_Z13small_scan_1dv
.visible .entry _Z13small_scan_1dv()
{
	.reg .pred 	%p<11>;
	.reg .b32 	%r<25>;
	.reg .b64 	%rd<5>;

	mov.u32 	%r1, %tid.x;
	and.b32  	%r2, %r1, 31;
	shl.b32 	%r3, %r1, 2;
	cvt.u64.u32 	%rd1, %r3;
	and.b64  	%rd2, %rd1, 124;
	mov.u64 	%rd3, d_p;
	add.s64 	%rd4, %rd3, %rd2;
	ld.global.u32 	%r4, [%rd4];
	shfl.sync.up.b32	%r5|%p1, %r4, 1, 0, -1;
	setp.eq.s32 	%p2, %r2, 0;
	and.b32  	%r6, %r5, 2147483647;
	selp.b32 	%r7, 0, %r6, %p2;
	add.s32 	%r8, %r7, %r4;
	shfl.sync.up.b32	%r9|%p3, %r8, 2, 0, -1;
	setp.lt.u32 	%p4, %r2, 2;
	and.b32  	%r10, %r9, 2147483647;
	selp.b32 	%r11, 0, %r10, %p4;
	add.s32 	%r12, %r11, %r8;
	shfl.sync.up.b32	%r13|%p5, %r12, 4, 0, -1;
	setp.lt.u32 	%p6, %r2, 4;
	and.b32  	%r14, %r13, 2147483647;
	selp.b32 	%r15, 0, %r14, %p6;
	add.s32 	%r16, %r15, %r12;
	shfl.sync.up.b32	%r17|%p7, %r16, 8, 0, -1;
	setp.lt.u32 	%p8, %r2, 8;
	and.b32  	%r18, %r17, 2147483647;
	selp.b32 	%r19, 0, %r18, %p8;
	add.s32 	%r20, %r19, %r16;
	shfl.sync.up.b32	%r21|%p9, %r20, 16, 0, -1;
	setp.lt.u32 	%p10, %r2, 16;
	and.b32  	%r22, %r21, 2147483647;
	selp.b32 	%r23, 0, %r22, %p10;
	add.s32 	%r24, %r23, %r20;
	st.global.u32 	[%rd4], %r24;
	ret;

}
	// .globl	_Z12propagate_1dPjiii
.visible .entry _Z12propagate_1dPjiii(
	.param .u64 .ptr .align 1 _Z12propagate_1dPjiii_param_0,
	.param .u32 _Z12propagate_1dPjiii_param_1,
	.param .u32 _Z12propagate_1dPjiii_param_2,
	.param .u32 _Z12propagate_1dPjiii_param_3
)
{
	.reg .pred 	%p<8>;
	.reg .b32 	%r<20>;
	.reg .b64 	%rd<8>;
	// demoted variable
	.shared .align 4 .u32 _ZZ12propagate_1dPjiiiE4prev;
	ld.param.u64 	%rd2, [_Z12propagate_1dPjiii_param_0];
	ld.param.u32 	%r8, [_Z12propagate_1dPjiii_param_1];
	ld.param.u32 	%r9, [_Z12propagate_1dPjiii_param_2];
	ld.param.u32 	%r10, [_Z12propagate_1dPjiii_param_3];
	mov.u32 	%r1, %ctaid.x;
	mad.lo.s32 	%r11, %r10, %r1, %r10;
	mov.u32 	%r12, %tid.x;
	add.s32 	%r19, %r11, %r12;
	setp.ne.s32 	%p1, %r12, 0;
	@%p1 bra 	$L__BB4_2;
	mul.wide.u32 	%rd3, %r1, 4;
	mov.u64 	%rd4, d_p;
	add.s64 	%rd5, %rd4, %rd3;
	ld.global.u32 	%r13, [%rd5];
	and.b32  	%r14, %r13, 2147483647;
	st.shared.u32 	[_ZZ12propagate_1dPjiiiE4prev], %r14;
$L__BB4_2:
	bar.sync 	0;
	setp.lt.s32 	%p2, %r9, 1;
	setp.ge.s32 	%p3, %r19, %r8;
	or.pred  	%p4, %p2, %p3;
	@%p4 bra 	$L__BB4_5;
	ld.shared.u32 	%r3, [_ZZ12propagate_1dPjiiiE4prev];
	cvta.to.global.u64 	%rd1, %rd2;
	mov.b32 	%r18, 0;
$L__BB4_4:
	mul.wide.s32 	%rd6, %r19, 4;
	add.s64 	%rd7, %rd1, %rd6;
	ld.global.u32 	%r16, [%rd7];
	add.s32 	%r17, %r16, %r3;
	st.global.u32 	[%rd7], %r17;
	add.s32 	%r18, %r18, 1;
	add.s32 	%r19, %r19, 1024;
	setp.lt.s32 	%p5, %r18, %r9;
	setp.lt.s32 	%p6, %r19, %r8;
	and.pred  	%p7, %p5, %p6;
	@%p7 bra 	$L__BB4_4;
$L__BB4_5:
	ret;

}
	// .globl	_Z10scatter_1dP6clauseS0_Pjii
.visible .entry _Z10scatter_1dP6clauseS0_Pjii(
	.param .u64 .ptr .align 1 _Z10scatter_1dP6clauseS0_Pjii_param_0,
	.param .u64 .ptr .align 1 _Z10scatter_1dP6clauseS0_Pjii_param_1,
	.param .u64 .ptr .align 1 _Z10scatter_1dP6clauseS0_Pjii_param_2,
	.param .u32 _Z10scatter_1dP6clauseS0_Pjii_param_3,
	.param .u32 _Z10scatter_1dP6clauseS0_Pjii_param_4
)
{
	.reg .pred 	%p<10>;
	.reg .b16 	%rs<21>;
	.reg .b32 	%r<34>;
	.reg .b64 	%rd<44>;
	// demoted variable
	.shared .align 4 .u32 _ZZ10scatter_1dP6clauseS0_PjiiE6values;
	ld.param.u64 	%rd18, [_Z10scatter_1dP6clauseS0_Pjii_param_0];
	ld.param.u64 	%rd19, [_Z10scatter_1dP6clauseS0_Pjii_param_1];
	ld.param.u64 	%rd20, [_Z10scatter_1dP6clauseS0_Pjii_param_2];
	ld.param.u32 	%r15, [_Z10scatter_1dP6clauseS0_Pjii_param_3];
	ld.param.u32 	%r16, [_Z10scatter_1dP6clauseS0_Pjii_param_4];
	cvta.to.global.u64 	%rd1, %rd19;
	cvta.to.global.u64 	%rd2, %rd18;
	cvta.to.global.u64 	%rd3, %rd20;
	mov.u32 	%r1, %ctaid.x;
	shl.b32 	%r17, %r1, 5;
	mov.u32 	%r2, %tid.x;
	shr.u32 	%r18, %r2, 5;
	or.b32  	%r3, %r17, %r18;
	setp.ge.s32 	%p1, %r3, %r16;
	@%p1 bra 	$L__BB5_12;
	setp.ne.s32 	%p2, %r2, 0;
	@%p2 bra 	$L__BB5_4;
	mul.wide.s32 	%rd21, %r16, 4;
	add.s64 	%rd22, %rd3, %rd21;
	ld.global.u32 	%r19, [%rd22+-4];
	and.b32  	%r4, %r19, 2147483647;
	st.shared.u32 	[_ZZ10scatter_1dP6clauseS0_PjiiE6values], %r4;
	setp.ne.s32 	%p3, %r1, 0;
	@%p3 bra 	$L__BB5_4;
	st.global.u32 	[nb_of_valid], %r4;
$L__BB5_4:
	bar.sync 	0;
	mul.wide.s32 	%rd23, %r3, 4;
	add.s64 	%rd24, %rd3, %rd23;
	ld.global.u32 	%r5, [%rd24];
	setp.gt.s32 	%p4, %r5, -1;
	@%p4 bra 	$L__BB5_12;
	and.b32  	%r20, %r5, 2147483647;
	mul.lo.s32 	%r21, %r15, %r3;
	cvt.s64.s32 	%rd4, %r21;
	add.s32 	%r22, %r20, -1;
	mul.lo.s32 	%r23, %r22, %r15;
	cvt.s64.s32 	%rd5, %r23;
	and.b32  	%r33, %r2, 31;
	setp.ge.s32 	%p5, %r33, %r15;
	@%p5 bra 	$L__BB5_12;
	not.b32 	%r24, %r33;
	add.s32 	%r7, %r15, %r24;
	and.b32  	%r25, %r7, 96;
	setp.eq.s32 	%p6, %r25, 96;
	@%p6 bra 	$L__BB5_9;
	shr.u32 	%r26, %r7, 5;
	add.s32 	%r27, %r26, 1;
	and.b32  	%r28, %r27, 3;
	neg.s32 	%r31, %r28;
	cvt.u64.u32 	%rd25, %r2;
	and.b64  	%rd26, %rd25, 31;
	add.s64 	%rd27, %rd5, %rd26;
	shl.b64 	%rd28, %rd27, 2;
	add.s64 	%rd29, %rd28, %rd1;
	add.s64 	%rd41, %rd29, 3;
	add.s64 	%rd30, %rd4, %rd26;
	shl.b64 	%rd31, %rd30, 2;
	add.s64 	%rd32, %rd31, %rd2;
	add.s64 	%rd40, %rd32, 3;
	shl.b32 	%r29, %r27, 5;
	and.b32  	%r30, %r29, 96;
	or.b32  	%r33, %r30, %r33;
$L__BB5_8:
	.pragma "nounroll";
	ld.global.u8 	%rs1, [%rd40+-3];
	ld.global.u8 	%rs2, [%rd40+-2];
	ld.global.u8 	%rs3, [%rd40+-1];
	ld.global.u8 	%rs4, [%rd40];
	st.global.u8 	[%rd41+-3], %rs1;
	st.global.u8 	[%rd41+-2], %rs2;
	st.global.u8 	[%rd41+-1], %rs3;
	st.global.u8 	[%rd41], %rs4;
	add.s32 	%r31, %r31, 1;
	setp.ne.s32 	%p7, %r31, 0;
	add.s64 	%rd41, %rd41, 128;
	add.s64 	%rd40, %rd40, 128;
	@%p7 bra 	$L__BB5_8;
$L__BB5_9:
	setp.lt.u32 	%p8, %r7, 96;
	@%p8 bra 	$L__BB5_12;
	cvt.u64.u32 	%rd33, %r33;
	add.s64 	%rd34, %rd5, %rd33;
	shl.b64 	%rd35, %rd34, 2;
	add.s64 	%rd36, %rd35, %rd1;
	add.s64 	%rd43, %rd36, 256;
	add.s64 	%rd37, %rd4, %rd33;
	shl.b64 	%rd38, %rd37, 2;
	add.s64 	%rd39, %rd38, %rd2;
	add.s64 	%rd42, %rd39, 256;
$L__BB5_11:
	ld.global.u8 	%rs5, [%rd42+-256];
	ld.global.u8 	%rs6, [%rd42+-255];
	ld.global.u8 	%rs7, [%rd42+-254];
	ld.global.u8 	%rs8, [%rd42+-253];
	st.global.u8 	[%rd43+-256], %rs5;
	st.global.u8 	[%rd43+-255], %rs6;
	st.global.u8 	[%rd43+-254], %rs7;
	st.global.u8 	[%rd43+-253], %rs8;
	ld.global.u8 	%rs9, [%rd42+-128];
	ld.global.u8 	%rs10, [%rd42+-127];
	ld.global.u8 	%rs11, [%rd42+-126];
	ld.global.u8 	%rs12, [%rd42+-125];
	st.global.u8 	[%rd43+-128], %rs9;
	st.global.u8 	[%rd43+-127], %rs10;
	st.global.u8 	[%rd43+-126], %rs11;
	st.global.u8 	[%rd43+-125], %rs12;
	ld.global.u8 	%rs13, [%rd42];
	ld.global.u8 	%rs14, [%rd42+1];
	ld.global.u8 	%rs15, [%rd42+2];
	ld.global.u8 	%rs16, [%rd42+3];
	st.global.u8 	[%rd43], %rs13;
	st.global.u8 	[%rd43+1], %rs14;
	st.global.u8 	[%rd43+2], %rs15;
	st.global.u8 	[%rd43+3], %rs16;
	ld.global.u8 	%rs17, [%rd42+128];
	ld.global.u8 	%rs18, [%rd42+129];
	ld.global.u8 	%rs19, [%rd42+130];
	ld.global.u8 	%rs20, [%rd42+131];
	st.global.u8 	[%rd43+128], %rs17;
	st.global.u8 	[%rd43+129], %rs18;
	st.global.u8 	[%rd43+130], %rs19;
	st.global.u8 	[%rd43+131], %rs20;
	add.s32 	%r33, %r33, 128;
	add.s64 	%rd43, %rd43, 512;
	add.s64 	%rd42, %rd42, 512;
	setp.lt.s32 	%p9, %r33, %r15;
	@%p9 bra 	$L__BB5_11;
$L__BB5_12:
	ret;

}
	// .globl	_Z7scan_2dP6clausePjiiii
.visible .entry _Z7scan_2dP6clausePjiiii(
	.param .u64 .ptr .align 1 _Z7scan_2dP6clausePjiiii_param_0,
	.param .u64 .ptr .align 1 _Z7scan_2dP6clausePjiiii_param_1,
	.param .u32 _Z7scan_2dP6clausePjiiii_param_2,
	.param .u32 _Z7scan_2dP6clausePjiiii_param_3,
	.param .u32 _Z7scan_2dP6clausePjiiii_param_4,
	.param .u32 _Z7scan_2dP6clausePjiiii_param_5
)
{
	.reg .pred 	%p<41>;
	.reg .b16 	%rs<3>;
	.reg .b32 	%r<100>;
	.reg .b64 	%rd<12>;
	// demoted variable
	.shared .align 4 .b8 _ZZ7scan_2dP6clausePjiiiiE8partials[132];
	// demoted variable
	.shared .align 4 .u32 _ZZ7scan_2dP6clausePjiiiiE4prev;
	ld.param.u64 	%rd3, [_Z7scan_2dP6clausePjiiii_param_0];
	ld.param.u64 	%rd4, [_Z7scan_2dP6clausePjiiii_param_1];
	ld.param.u32 	%r25, [_Z7scan_2dP6clausePjiiii_param_2];
	ld.param.u32 	%r26, [_Z7scan_2dP6clausePjiiii_param_3];
	ld.param.u32 	%r27, [_Z7scan_2dP6clausePjiiii_param_4];
	ld.param.u32 	%r28, [_Z7scan_2dP6clausePjiiii_param_5];
	mov.u32 	%r1, %ctaid.x;
	mul.lo.s32 	%r97, %r28, %r1;
	mov.u32 	%r3, %tid.x;
	add.s32 	%r99, %r97, %r3;
	and.b32  	%r5, %r3, 31;
	setp.ne.s32 	%p1, %r3, 0;
	@%p1 bra 	$L__BB6_2;
	mov.b32 	%r29, 0;
	st.shared.u32 	[_ZZ7scan_2dP6clausePjiiiiE8partials], %r29;
	st.shared.u32 	[_ZZ7scan_2dP6clausePjiiiiE4prev], %r29;
$L__BB6_2:
	bar.sync 	0;
	setp.lt.s32 	%p2, %r27, 1;
	setp.ge.s32 	%p3, %r99, %r25;
	or.pred  	%p4, %p2, %p3;
	@%p4 bra 	$L__BB6_13;
	shr.u32 	%r31, %r3, 3;
	and.b32  	%r32, %r31, 124;
	mov.u32 	%r33, _ZZ7scan_2dP6clausePjiiiiE8partials;
	add.s32 	%r6, %r33, %r32;
	shl.b32 	%r34, %r3, 5;
	add.s32 	%r7, %r34, -1;
	shl.b32 	%r35, %r5, 2;
	add.s32 	%r8, %r33, %r35;
	and.b32  	%r9, %r99, 1023;
	rem.s32 	%r10, 1024, %r26;
	rem.s32 	%r95, %r99, %r26;
	cvta.to.global.u64 	%rd1, %rd3;
	cvta.to.global.u64 	%rd2, %rd4;
	mov.b32 	%r94, 0;
$L__BB6_4:
	setp.ne.s32 	%p5, %r5, 31;
	mul.wide.s32 	%rd5, %r99, 4;
	add.s64 	%rd6, %rd1, %rd5;
	min.s32 	%r36, %r5, %r95;
	ld.global.u8 	%rs1, [%rd6+3];
	and.b16  	%rs2, %rs1, 7;
	setp.eq.s16 	%p6, %rs2, 0;
	selp.b32 	%r37, -2147483647, 0, %p6;
	shfl.sync.up.b32	%r38|%p7, %r37, 1, 0, -1;
	and.b32  	%r39, %r38, 2147483647;
	setp.gt.s32 	%p8, %r36, 0;
	selp.b32 	%r40, %r39, 0, %p8;
	add.s32 	%r41, %r40, %r37;
	shfl.sync.up.b32	%r42|%p9, %r41, 2, 0, -1;
	setp.lt.s32 	%p10, %r36, 2;
	and.b32  	%r43, %r42, 2147483647;
	selp.b32 	%r44, 0, %r43, %p10;
	add.s32 	%r45, %r44, %r41;
	shfl.sync.up.b32	%r46|%p11, %r45, 4, 0, -1;
	setp.lt.s32 	%p12, %r36, 4;
	and.b32  	%r47, %r46, 2147483647;
	selp.b32 	%r48, 0, %r47, %p12;
	add.s32 	%r49, %r48, %r45;
	shfl.sync.up.b32	%r50|%p13, %r49, 8, 0, -1;
	setp.lt.s32 	%p14, %r36, 8;
	and.b32  	%r51, %r50, 2147483647;
	selp.b32 	%r52, 0, %r51, %p14;
	add.s32 	%r53, %r52, %r49;
	shfl.sync.up.b32	%r54|%p15, %r53, 16, 0, -1;
	setp.lt.s32 	%p16, %r36, 16;
	and.b32  	%r55, %r54, 2147483647;
	selp.b32 	%r56, 0, %r55, %p16;
	add.s32 	%r98, %r56, %r53;
	@%p5 bra 	$L__BB6_6;
	st.shared.u32 	[%r6+4], %r98;
$L__BB6_6:
	setp.gt.u32 	%p17, %r3, 31;
	bar.sync 	0;
	@%p17 bra 	$L__BB6_8;
	setp.gt.u32 	%p18, %r5, 15;
	setp.gt.u32 	%p19, %r5, 7;
	setp.gt.u32 	%p20, %r5, 3;
	setp.gt.u32 	%p21, %r5, 1;
	setp.ne.s32 	%p22, %r5, 0;
	add.s32 	%r57, %r7, %r97;
	rem.s32 	%r58, %r57, %r26;
	ld.shared.u32 	%r60, [%r8];
	shfl.sync.up.b32	%r61|%p23, %r60, 1, 0, -1;
	setp.gt.s32 	%p24, %r58, 31;
	and.b32  	%r62, %r61, 2147483647;
	selp.b32 	%r63, %r62, 0, %p24;
	selp.b32 	%r64, %r63, 0, %p22;
	add.s32 	%r65, %r64, %r60;
	shfl.sync.up.b32	%r66|%p25, %r65, 2, 0, -1;
	setp.gt.s32 	%p26, %r58, 63;
	and.b32  	%r67, %r66, 2147483647;
	selp.b32 	%r68, %r67, 0, %p26;
	selp.b32 	%r69, %r68, 0, %p21;
	add.s32 	%r70, %r69, %r65;
	shfl.sync.up.b32	%r71|%p27, %r70, 4, 0, -1;
	setp.gt.s32 	%p28, %r58, 127;
	and.b32  	%r72, %r71, 2147483647;
	selp.b32 	%r73, %r72, 0, %p28;
	selp.b32 	%r74, %r73, 0, %p20;
	add.s32 	%r75, %r74, %r70;
	shfl.sync.up.b32	%r76|%p29, %r75, 8, 0, -1;
	setp.gt.s32 	%p30, %r58, 255;
	and.b32  	%r77, %r76, 2147483647;
	selp.b32 	%r78, %r77, 0, %p30;
	selp.b32 	%r79, %r78, 0, %p19;
	add.s32 	%r80, %r79, %r75;
	shfl.sync.up.b32	%r81|%p31, %r80, 16, 0, -1;
	setp.gt.s32 	%p32, %r58, 511;
	selp.b32 	%r82, %r81, 0, %p32;
	selp.b32 	%r83, %r82, 0, %p18;
	add.s32 	%r84, %r83, %r80;
	and.b32  	%r85, %r84, 2147483647;
	st.shared.u32 	[%r8], %r85;
$L__BB6_8:
	bar.sync 	0;
	setp.ge.s32 	%p33, %r5, %r95;
	@%p33 bra 	$L__BB6_10;
	ld.shared.u32 	%r86, [%r6];
	add.s32 	%r98, %r86, %r98;
$L__BB6_10:
	setp.ne.s32 	%p34, %r9, 1023;
	setp.lt.s32 	%p35, %r3, %r95;
	ld.shared.u32 	%r87, [_ZZ7scan_2dP6clausePjiiiiE4prev];
	selp.b32 	%r88, %r87, 0, %p35;
	add.s32 	%r19, %r88, %r98;
	add.s64 	%rd8, %rd2, %rd5;
	st.global.u32 	[%rd8], %r19;
	bar.sync 	0;
	@%p34 bra 	$L__BB6_12;
	and.b32  	%r89, %r19, 2147483647;
	st.shared.u32 	[_ZZ7scan_2dP6clausePjiiiiE4prev], %r89;
$L__BB6_12:
	add.s32 	%r90, %r95, %r10;
	setp.lt.s32 	%p36, %r90, %r26;
	selp.b32 	%r91, 0, %r26, %p36;
	sub.s32 	%r95, %r90, %r91;
	add.s32 	%r94, %r94, 1;
	add.s32 	%r99, %r99, 1024;
	add.s32 	%r97, %r97, 1024;
	setp.lt.s32 	%p37, %r94, %r27;
	setp.lt.s32 	%p38, %r99, %r25;
	and.pred  	%p39, %p37, %p38;
	@%p39 bra 	$L__BB6_4;
$L__BB6_13:
	and.b32  	%r92, %r99, 1023;
	setp.ne.s32 	%p40, %r92, 1023;
	@%p40 bra 	$L__BB6_15;
	ld.shared.u32 	%r93, [_ZZ7scan_2dP6clausePjiiiiE4prev];
	mul.wide.u32 	%rd9, %r1, 4;
	mov.u64 	%rd10, d_p;
	add.s64 	%rd11, %rd10, %rd9;
	st.global.u32 	[%rd11], %r93;
$L__BB6_15:
	ret;

}
	// .globl	_Z13small_scan_2dii
.visible .entry _Z13small_scan_2dii(
	.param .u32 _Z13small_scan_2dii_param_0,
	.param .u32 _Z13small_scan_2dii_param_1
)
{
	.reg .pred 	%p<16>;
	.reg .b32 	%r<40>;
	.reg .b64 	%rd<5>;

	ld.param.u32 	%r1, [_Z13small_scan_2dii_param_0];
	ld.param.u32 	%r3, [_Z13small_scan_2dii_param_1];
	mov.u32 	%r4, %tid.x;
	and.b32  	%r5, %r4, 31;
	mad.lo.s32 	%r6, %r1, %r5, %r1;
	rem.s32 	%r7, %r6, %r3;
	shl.b32 	%r9, %r4, 2;
	cvt.u64.u32 	%rd1, %r9;
	and.b64  	%rd2, %rd1, 124;
	mov.u64 	%rd3, d_p;
	add.s64 	%rd4, %rd3, %rd2;
	ld.global.u32 	%r10, [%rd4];
	shfl.sync.up.b32	%r11|%p1, %r10, 1, 0, -1;
	setp.ne.s32 	%p2, %r5, 0;
	setp.le.s32 	%p3, %r1, %r7;
	and.b32  	%r12, %r11, 2147483647;
	selp.b32 	%r13, %r12, 0, %p3;
	selp.b32 	%r14, %r13, 0, %p2;
	add.s32 	%r15, %r14, %r10;
	shfl.sync.up.b32	%r16|%p4, %r15, 2, 0, -1;
	setp.gt.u32 	%p5, %r5, 1;
	shl.b32 	%r17, %r1, 1;
	setp.le.s32 	%p6, %r17, %r7;
	and.b32  	%r18, %r16, 2147483647;
	selp.b32 	%r19, %r18, 0, %p6;
	selp.b32 	%r20, %r19, 0, %p5;
	add.s32 	%r21, %r20, %r15;
	shfl.sync.up.b32	%r22|%p7, %r21, 4, 0, -1;
	setp.gt.u32 	%p8, %r5, 3;
	shl.b32 	%r23, %r1, 2;
	setp.le.s32 	%p9, %r23, %r7;
	and.b32  	%r24, %r22, 2147483647;
	selp.b32 	%r25, %r24, 0, %p9;
	selp.b32 	%r26, %r25, 0, %p8;
	add.s32 	%r27, %r26, %r21;
	shfl.sync.up.b32	%r28|%p10, %r27, 8, 0, -1;
	setp.gt.u32 	%p11, %r5, 7;
	shl.b32 	%r29, %r1, 3;
	setp.le.s32 	%p12, %r29, %r7;
	and.b32  	%r30, %r28, 2147483647;
	selp.b32 	%r31, %r30, 0, %p12;
	selp.b32 	%r32, %r31, 0, %p11;
	add.s32 	%r33, %r32, %r27;
	shfl.sync.up.b32	%r34|%p13, %r33, 16, 0, -1;
	setp.gt.u32 	%p14, %r5, 15;
	shl.b32 	%r35, %r1, 4;
	setp.le.s32 	%p15, %r35, %r7;
	and.b32  	%r36, %r34, 2147483647;
	selp.b32 	%r37, %r36, 0, %p15;
	selp.b32 	%r38, %r37, 0, %p14;
	add.s32 	%r39, %r38, %r33;
	st.global.u32 	[%rd4], %r39;
	ret;

}
	// .globl	_Z12propagate_2dPjiiii
.visible .entry _Z12propagate_2dPjiiii(
	.param .u64 .ptr .align 1 _Z12propagate_2dPjiiii_param_0,
	.param .u32 _Z12propagate_2dPjiiii_param_1,
	.param .u32 _Z12propagate_2dPjiiii_param_2,
	.param .u32 _Z12propagate_2dPjiiii_param_3,
	.param .u32 _Z12propagate_2dPjiiii_param_4
)
{
	.reg .pred 	%p<13>;
	.reg .b32 	%r<31>;
	.reg .b64 	%rd<8>;
	// demoted variable
	.shared .align 4 .u32 _ZZ12propagate_2dPjiiiiE4prev;
	ld.param.u64 	%rd2, [_Z12propagate_2dPjiiii_param_0];
	ld.param.u32 	%r14, [_Z12propagate_2dPjiiii_param_1];
	ld.param.u32 	%r15, [_Z12propagate_2dPjiiii_param_2];
	ld.param.u32 	%r16, [_Z12propagate_2dPjiiii_param_3];
	ld.param.u32 	%r17, [_Z12propagate_2dPjiiii_param_4];
	mov.u32 	%r1, %ctaid.x;
	mad.lo.s32 	%r2, %r17, %r1, %r17;
	mov.u32 	%r3, %tid.x;
	add.s32 	%r30, %r2, %r3;
	rem.s32 	%r29, %r30, %r15;
	setp.ne.s32 	%p1, %r3, 0;
	@%p1 bra 	$L__BB8_2;
	mul.wide.u32 	%rd3, %r1, 4;
	mov.u64 	%rd4, d_p;
	add.s64 	%rd5, %rd4, %rd3;
	ld.global.u32 	%r18, [%rd5];
	and.b32  	%r19, %r18, 2147483647;
	st.shared.u32 	[_ZZ12propagate_2dPjiiiiE4prev], %r19;
$L__BB8_2:
	bar.sync 	0;
	setp.lt.s32 	%p2, %r16, 1;
	setp.ge.s32 	%p3, %r30, %r14;
	setp.ge.s32 	%p4, %r3, %r29;
	or.pred  	%p5, %p3, %p4;
	or.pred  	%p6, %p2, %p5;
	@%p6 bra 	$L__BB8_5;
	ld.shared.u32 	%r6, [_ZZ12propagate_2dPjiiiiE4prev];
	rem.s32 	%r7, 1024, %r15;
	cvta.to.global.u64 	%rd1, %rd2;
	mov.b32 	%r28, 0;
$L__BB8_4:
	mul.wide.s32 	%rd6, %r30, 4;
	add.s64 	%rd7, %rd1, %rd6;
	ld.global.u32 	%r22, [%rd7];
	add.s32 	%r23, %r22, %r6;
	st.global.u32 	[%rd7], %r23;
	add.s32 	%r24, %r29, %r7;
	setp.lt.s32 	%p7, %r24, %r15;
	selp.b32 	%r25, 0, %r15, %p7;
	sub.s32 	%r29, %r24, %r25;
	add.s32 	%r28, %r28, 1;
	add.s32 	%r30, %r30, 1024;
	setp.lt.s32 	%p8, %r28, %r16;
	setp.lt.s32 	%p9, %r30, %r14;
	and.pred  	%p10, %p8, %p9;
	sub.s32 	%r27, %r30, %r2;
	setp.lt.s32 	%p11, %r27, %r29;
	and.pred  	%p12, %p10, %p11;
	@%p12 bra 	$L__BB8_4;
$L__BB8_5:
	ret;

}
	// .globl	_Z10scatter_2dP6clauseS0_Pjii
.visible .entry _Z10scatter_2dP6clauseS0_Pjii(
	.param .u64 .ptr .align 1 _Z10scatter_2dP6clauseS0_Pjii_param_0,
	.param .u64 .ptr .align 1 _Z10scatter_2dP6clauseS0_Pjii_param_1,
	.param .u64 .ptr .align 1 _Z10scatter_2dP6clauseS0_Pjii_param_2,
	.param .u32 _Z10scatter_2dP6clauseS0_Pjii_param_3,
	.param .u32 _Z10scatter_2dP6clauseS0_Pjii_param_4
)
{
	.reg .pred 	%p<14>;
	.reg .b16 	%rs<21>;
	.reg .b32 	%r<68>;
	.reg .b64 	%rd<54>;

	ld.param.u64 	%rd13, [_Z10scatter_2dP6clauseS0_Pjii_param_0];
	ld.param.u64 	%rd14, [_Z10scatter_2dP6clauseS0_Pjii_param_1];
	ld.param.u64 	%rd12, [_Z10scatter_2dP6clauseS0_Pjii_param_2];
	ld.param.u32 	%r17, [_Z10scatter_2dP6clauseS0_Pjii_param_3];
	ld.param.u32 	%r18, [_Z10scatter_2dP6clauseS0_Pjii_param_4];
	cvta.to.global.u64 	%rd1, %rd13;
	cvta.to.global.u64 	%rd2, %rd14;
	mov.u32 	%r19, %ctaid.x;
	shl.b32 	%r20, %r19, 5;
	mov.u32 	%r1, %tid.x;
	shr.u32 	%r21, %r1, 5;
	or.b32  	%r2, %r20, %r21;
	setp.ge.s32 	%p1, %r2, %r18;
	@%p1 bra 	$L__BB9_10;
	cvta.to.global.u64 	%rd3, %rd12;
	and.b32  	%r66, %r1, 31;
	mul.lo.s32 	%r23, %r17, %r2;
	cvt.s64.s32 	%rd4, %r23;
	mul.wide.s32 	%rd15, %r23, 4;
	add.s64 	%rd5, %rd3, %rd15;
	setp.ne.s32 	%p2, %r66, 0;
	@%p2 bra 	$L__BB9_3;
	mul.wide.s32 	%rd16, %r17, 4;
	add.s64 	%rd17, %rd5, %rd16;
	ld.global.u32 	%r24, [%rd17+-4];
	and.b32  	%r63, %r24, 2147483647;
$L__BB9_3:
	shfl.sync.idx.b32	%r6|%p3, %r63, 0, 31, -1;
	setp.ge.s32 	%p4, %r66, %r17;
	@%p4 bra 	$L__BB9_10;
	not.b32 	%r25, %r66;
	add.s32 	%r7, %r17, %r25;
	and.b32  	%r26, %r7, 96;
	setp.eq.s32 	%p5, %r26, 96;
	@%p5 bra 	$L__BB9_7;
	shr.u32 	%r27, %r7, 5;
	add.s32 	%r28, %r27, 1;
	and.b32  	%r29, %r28, 3;
	neg.s32 	%r64, %r29;
	shl.b64 	%rd18, %rd4, 2;
	cvt.u64.u32 	%rd19, %r1;
	and.b64  	%rd20, %rd19, 31;
	and.b32  	%r30, %r1, 31;
	mul.wide.u32 	%rd21, %r30, 4;
	add.s64 	%rd22, %rd18, %rd21;
	add.s64 	%rd53, %rd3, %rd22;
	add.s64 	%rd23, %rd4, %rd20;
	shl.b64 	%rd24, %rd23, 2;
	add.s64 	%rd25, %rd24, %rd2;
	add.s64 	%rd52, %rd25, 3;
$L__BB9_6:
	.pragma "nounroll";
	ld.global.u32 	%r31, [%rd53];
	and.b32  	%r32, %r31, 2147483647;
	add.s32 	%r33, %r32, -1;
	add.s32 	%r34, %r6, %r66;
	sub.s32 	%r35, %r34, %r31;
	setp.lt.s32 	%p6, %r31, 0;
	selp.b32 	%r36, %r33, %r35, %p6;
	cvt.s64.s32 	%rd26, %r36;
	add.s64 	%rd27, %rd26, %rd4;
	shl.b64 	%rd28, %rd27, 2;
	add.s64 	%rd29, %rd1, %rd28;
	ld.global.u8 	%rs1, [%rd52+-3];
	ld.global.u8 	%rs2, [%rd52+-2];
	ld.global.u8 	%rs3, [%rd52+-1];
	ld.global.u8 	%rs4, [%rd52];
	st.global.u8 	[%rd29], %rs1;
	st.global.u8 	[%rd29+1], %rs2;
	st.global.u8 	[%rd29+2], %rs3;
	st.global.u8 	[%rd29+3], %rs4;
	add.s32 	%r66, %r66, 32;
	add.s32 	%r64, %r64, 1;
	setp.ne.s32 	%p7, %r64, 0;
	add.s64 	%rd53, %rd53, 128;
	add.s64 	%rd52, %rd52, 128;
	@%p7 bra 	$L__BB9_6;
$L__BB9_7:
	setp.lt.u32 	%p8, %r7, 96;
	@%p8 bra 	$L__BB9_10;
	add.s32 	%r67, %r66, 64;
$L__BB9_9:
	add.s32 	%r37, %r67, -64;
	cvt.u64.u32 	%rd30, %r37;
	mul.wide.u32 	%rd31, %r37, 4;
	add.s64 	%rd32, %rd5, %rd31;
	ld.global.u32 	%r38, [%rd32];
	and.b32  	%r39, %r38, 2147483647;
	add.s32 	%r40, %r39, -1;
	add.s32 	%r41, %r6, %r67;
	sub.s32 	%r42, %r41, %r38;
	add.s32 	%r43, %r42, -64;
	setp.lt.s32 	%p9, %r38, 0;
	selp.b32 	%r44, %r40, %r43, %p9;
	cvt.s64.s32 	%rd33, %r44;
	add.s64 	%rd34, %rd33, %rd4;
	shl.b64 	%rd35, %rd34, 2;
	add.s64 	%rd36, %rd1, %rd35;
	add.s64 	%rd37, %rd30, %rd4;
	shl.b64 	%rd38, %rd37, 2;
	add.s64 	%rd39, %rd2, %rd38;
	ld.global.u8 	%rs5, [%rd39];
	ld.global.u8 	%rs6, [%rd39+1];
	ld.global.u8 	%rs7, [%rd39+2];
	ld.global.u8 	%rs8, [%rd39+3];
	st.global.u8 	[%rd36], %rs5;
	st.global.u8 	[%rd36+1], %rs6;
	st.global.u8 	[%rd36+2], %rs7;
	st.global.u8 	[%rd36+3], %rs8;
	ld.global.u32 	%r45, [%rd32+128];
	and.b32  	%r46, %r45, 2147483647;
	add.s32 	%r47, %r46, -1;
	sub.s32 	%r48, %r41, %r45;
	add.s32 	%r49, %r48, -32;
	setp.lt.s32 	%p10, %r45, 0;
	selp.b32 	%r50, %r47, %r49, %p10;
	cvt.s64.s32 	%rd40, %r50;
	add.s64 	%rd41, %rd40, %rd4;
	shl.b64 	%rd42, %rd41, 2;
	add.s64 	%rd43, %rd1, %rd42;
	ld.global.u8 	%rs9, [%rd39+128];
	ld.global.u8 	%rs10, [%rd39+129];
	ld.global.u8 	%rs11, [%rd39+130];
	ld.global.u8 	%rs12, [%rd39+131];
	st.global.u8 	[%rd43], %rs9;
	st.global.u8 	[%rd43+1], %rs10;
	st.global.u8 	[%rd43+2], %rs11;
	st.global.u8 	[%rd43+3], %rs12;
	ld.global.u32 	%r51, [%rd32+256];
	and.b32  	%r52, %r51, 2147483647;
	add.s32 	%r53, %r52, -1;
	sub.s32 	%r54, %r41, %r51;
	setp.lt.s32 	%p11, %r51, 0;
	selp.b32 	%r55, %r53, %r54, %p11;
	cvt.s64.s32 	%rd44, %r55;
	add.s64 	%rd45, %rd44, %rd4;
	shl.b64 	%rd46, %rd45, 2;
	add.s64 	%rd47, %rd1, %rd46;
	ld.global.u8 	%rs13, [%rd39+256];
	ld.global.u8 	%rs14, [%rd39+257];
	ld.global.u8 	%rs15, [%rd39+258];
	ld.global.u8 	%rs16, [%rd39+259];
	st.global.u8 	[%rd47], %rs13;
	st.global.u8 	[%rd47+1], %rs14;
	st.global.u8 	[%rd47+2], %rs15;
	st.global.u8 	[%rd47+3], %rs16;
	ld.global.u32 	%r56, [%rd32+384];
	and.b32  	%r57, %r56, 2147483647;
	add.s32 	%r58, %r57, -1;
	sub.s32 	%r59, %r41, %r56;
	add.s32 	%r60, %r59, 32;
	setp.lt.s32 	%p12, %r56, 0;
	selp.b32 	%r61, %r58, %r60, %p12;
	cvt.s64.s32 	%rd48, %r61;
	add.s64 	%rd49, %rd48, %rd4;
	shl.b64 	%rd50, %rd49, 2;
	add.s64 	%rd51, %rd1, %rd50;
	ld.global.u8 	%rs17, [%rd39+384];
	ld.global.u8 	%rs18, [%rd39+385];
	ld.global.u8 	%rs19, [%rd39+386];
	ld.global.u8 	%rs20, [%rd39+387];
	st.global.u8 	[%rd51], %rs17;
	st.global.u8 	[%rd51+1], %rs18;
	st.global.u8 	[%rd51+2], %rs19;
	st.global.u8 	[%rd51+3], %rs20;
	add.s32 	%r16, %r67, 128;
	add.s32 	%r62, %r67, 64;
	setp.lt.s32 	%p13, %r62, %r17;
	mov.u32 	%r67, %r16;
	@%p13 bra 	$L__BB9_9;
$L__BB9_10:
	ret;

}


// ===== COMPILED SASS (sm_100) =====

	.target	sm_100

	.elftype	@"ET_EXEC"


//--------------------- .note.nv.tkinfo           --------------------------
	.section	.note.nv.tkinfo,"",@"SHT_NOTE"
	.sectionflags	@"SHF_NOTE_NV_TKINFO"
	.tkinfo
        /*0018*/ 	.word	0x00000002
        /*0030*/ 	.string	""
        /*0030*/ 	.string	"ptxas"
        /*0030*/ 	.string	"Cuda compilation tools, release 13.0, V13.0.88"
        /*0030*/ 	.string	"Build cuda_13.0.r13.0/compiler.36424714_0"
        /*0030*/ 	.string	"-arch sm_100 -m 64 "



//--------------------- .note.nv.cuinfo           --------------------------
	.section	.note.nv.cuinfo,"",@"SHT_NOTE"
	.sectionflags	@"SHF_NOTE_NV_CUINFO"
        /*0018*/ 	.short	0x0002
        /*001a*/ 	.short	0x0064
        /*001c*/ 	.short	0x0082
	.zero		2


//--------------------- .nv.info                  --------------------------
	.section	.nv.info,"",@"SHT_CUDA_INFO"
	.align	4


	//----- nvinfo : EIATTR_REGCOUNT
	.align		4
        /*0000*/ 	.byte	0x04, 0x2f
        /*0002*/ 	.short	(.L_5 - .L_4)
	.align		4
.L_4:
        /*0004*/ 	.word	index@(_Z10preprocessP6clauseS0_Pjiii)
        /*0008*/ 	.word	0x0000001f


	//----- nvinfo : EIATTR_FRAME_SIZE
	.align		4
.L_5:
        /*000c*/ 	.byte	0x04, 0x11
        /*000e*/ 	.short	(.L_7 - .L_6)
	.align		4
.L_6:
        /*0010*/ 	.word	index@(_Z10preprocessP6clauseS0_Pjiii)
        /*0014*/ 	.word	0x00000008


	//----- nvinfo : EIATTR_REGCOUNT
	.align		4
.L_7:
        /*0018*/ 	.byte	0x04, 0x2f
        /*001a*/ 	.short	(.L_9 - .L_8)
	.align		4
.L_8:
        /*001c*/ 	.word	index@(_Z10sat_kernelP6clauseS0_Pjii)
        /*0020*/ 	.word	0x0000001f


	//----- nvinfo : EIATTR_FRAME_SIZE
	.align		4
.L_9:
        /*0024*/ 	.byte	0x04, 0x11
        /*0026*/ 	.short	(.L_11 - .L_10)
	.align		4
.L_10:
        /*0028*/ 	.word	index@(_Z10sat_kernelP6clauseS0_Pjii)
        /*002c*/ 	.word	0x00000008


	//----- nvinfo : EIATTR_REGCOUNT
	.align		4
.L_11:
        /*0030*/ 	.byte	0x04, 0x2f
        /*0032*/ 	.short	(.L_13 - .L_12)
	.align		4
.L_12:
        /*0034*/ 	.word	index@(_Z7scan_1dPjiii)
        /*0038*/ 	.word	0x0000001b


	//----- nvinfo : EIATTR_FRAME_SIZE
	.align		4
.L_13:
        /*003c*/ 	.byte	0x04, 0x11
        /*003e*/ 	.short	(.L_15 - .L_14)
	.align		4
.L_14:
        /*0040*/ 	.word	index@(_Z7scan_1dPjiii)
        /*0044*/ 	.word	0x00000000


	//----- nvinfo : EIATTR_REGCOUNT
	.align		4
.L_15:
        /*0048*/ 	.byte	0x04, 0x2f
        /*004a*/ 	.short	(.L_17 - .L_16)
	.align		4
.L_16:
        /*004c*/ 	.word	index@(_Z13small_scan_1dv)
        /*0050*/ 	.word	0x0000000a


	//----- nvinfo : EIATTR_FRAME_SIZE
	.align		4
.L_17:
        /*0054*/ 	.byte	0x04, 0x11
        /*0056*/ 	.short	(.L_19 - .L_18)
	.align		4
.L_18:
        /*0058*/ 	.word	index@(_Z13small_scan_1dv)
        /*005c*/ 	.word	0x00000000


	//----- nvinfo : EIATTR_REGCOUNT
	.align		4
.L_19:
        /*0060*/ 	.byte	0x04, 0x2f
        /*0062*/ 	.short	(.L_21 - .L_20)
	.align		4
.L_20:
        /*0064*/ 	.word	index@(_Z12propagate_1dPjiii)
        /*0068*/ 	.word	0x0000000e


	//----- nvinfo : EIATTR_FRAME_SIZE
	.align		4
.L_21:
        /*006c*/ 	.byte	0x04, 0x11
        /*006e*/ 	.short	(.L_23 - .L_22)
	.align		4
.L_22:
        /*0070*/ 	.word	index@(_Z12propagate_1dPjiii)
        /*0074*/ 	.word	0x00000000


	//----- nvinfo : EIATTR_REGCOUNT
	.align		4
.L_23:
        /*0078*/ 	.byte	0x04, 0x2f
        /*007a*/ 	.short	(.L_25 - .L_24)
	.align		4
.L_24:
        /*007c*/ 	.word	index@(_Z10scatter_1dP6clauseS0_Pjii)
        /*0080*/ 	.word	0x0000001a


	//----- nvinfo : EIATTR_FRAME_SIZE
	.align		4
.L_25:
        /*0084*/ 	.byte	0x04, 0x11
        /*0086*/ 	.short	(.L_27 - .L_26)
	.align		4
.L_26:
        /*0088*/ 	.word	index@(_Z10scatter_1dP6clauseS0_Pjii)
        /*008c*/ 	.word	0x00000000


	//----- nvinfo : EIATTR_REGCOUNT
	.align		4
.L_27:
        /*0090*/ 	.byte	0x04, 0x2f
        /*0092*/ 	.short	(.L_29 - .L_28)
	.align		4
.L_28:
        /*0094*/ 	.word	index@(_Z7scan_2dP6clausePjiiii)
        /*0098*/ 	.word	0x0000001e


	//----- nvinfo : EIATTR_FRAME_SIZE
	.align		4
.L_29:
        /*009c*/ 	.byte	0x04, 0x11
        /*009e*/ 	.short	(.L_31 - .L_30)
	.align		4
.L_30:
        /*00a0*/ 	.word	index@(_Z7scan_2dP6clausePjiiii)
        /*00a4*/ 	.word	0x00000000


	//----- nvinfo : EIATTR_REGCOUNT
	.align		4
.L_31:
        /*00a8*/ 	.byte	0x04, 0x2f
        /*00aa*/ 	.short	(.L_33 - .L_32)
	.align		4
.L_32:
        /*00ac*/ 	.word	index@(_Z13small_scan_2dii)
        /*00b0*/ 	.word	0x0000000f


	//----- nvinfo : EIATTR_FRAME_SIZE
	.align		4
.L_33:
        /*00b4*/ 	.byte	0x04, 0x11
        /*00b6*/ 	.short	(.L_35 - .L_34)
	.align		4
.L_34:
        /*00b8*/ 	.word	index@(_Z13small_scan_2dii)
        /*00bc*/ 	.word	0x00000000


	//----- nvinfo : EIATTR_REGCOUNT
	.align		4
.L_35:
        /*00c0*/ 	.byte	0x04, 0x2f
        /*00c2*/ 	.short	(.L_37 - .L_36)
	.align		4
.L_36:
        /*00c4*/ 	.word	index@(_Z12propagate_2dPjiiii)
        /*00c8*/ 	.word	0x00000014


	//----- nvinfo : EIATTR_FRAME_SIZE
	.align		4
.L_37:
        /*00cc*/ 	.byte	0x04, 0x11
        /*00ce*/ 	.short	(.L_39 - .L_38)
	.align		4
.L_38:
        /*00d0*/ 	.word	index@(_Z12propagate_2dPjiiii)
        /*00d4*/ 	.word	0x00000000


	//----- nvinfo : EIATTR_REGCOUNT
	.align		4
.L_39:
        /*00d8*/ 	.byte	0x04, 0x2f
        /*00da*/ 	.short	(.L_41 - .L_40)
	.align		4
.L_40:
        /*00dc*/ 	.word	index@(_Z10scatter_2dP6clauseS0_Pjii)
        /*00e0*/ 	.word	0x00000020


	//----- nvinfo : EIATTR_FRAME_SIZE
	.align		4
.L_41:
        /*00e4*/ 	.byte	0x04, 0x11
        /*00e6*/ 	.short	(.L_43 - .L_42)
	.align		4
.L_42:
        /*00e8*/ 	.word	index@(_Z10scatter_2dP6clauseS0_Pjii)
        /*00ec*/ 	.word	0x00000000


	//----- nvinfo : EIATTR_MIN_STACK_SIZE
	.align		4
.L_43:
        /*00f0*/ 	.byte	0x04, 0x12
        /*00f2*/ 	.short	(.L_45 - .L_44)
	.align		4
.L_44:
        /*00f4*/ 	.word	index@(_Z10scatter_2dP6clauseS0_Pjii)
        /*00f8*/ 	.word	0x00000000


	//----- nvinfo : EIATTR_MIN_STACK_SIZE
	.align		4
.L_45:
        /*00fc*/ 	.byte	0x04, 0x12
        /*00fe*/ 	.short	(.L_47 - .L_46)
	.align		4
.L_46:
        /*0100*/ 	.word	index@(_Z12propagate_2dPjiiii)
        /*0104*/ 	.word	0x00000000


	//----- nvinfo : EIATTR_MIN_STACK_SIZE
	.align		4
.L_47:
        /*0108*/ 	.byte	0x04, 0x12
        /*010a*/ 	.short	(.L_49 - .L_48)
	.align		4
.L_48:
        /*010c*/ 	.word	index@(_Z13small_scan_2dii)
        /*0110*/ 	.word	0x00000000


	//----- nvinfo : EIATTR_MIN_STACK_SIZE
	.align		4
.L_49:
        /*0114*/ 	.byte	0x04, 0x12
        /*0116*/ 	.short	(.L_51 - .L_50)
	.align		4
.L_50:
        /*0118*/ 	.word	index@(_Z7scan_2dP6clausePjiiii)
        /*011c*/ 	.word	0x00000000


	//----- nvinfo : EIATTR_MIN_STACK_SIZE
	.align		4
.L_51:
        /*0120*/ 	.byte	0x04, 0x12
        /*0122*/ 	.short	(.L_53 - .L_52)
	.align		4
.L_52:
        /*0124*/ 	.word	index@(_Z10scatter_1dP6clauseS0_Pjii)
        /*0128*/ 	.word	0x00000000


	//----- nvinfo : EIATTR_MIN_STACK_SIZE
	.align		4
.L_53:
        /*012c*/ 	.byte	0x04, 0x12
        /*012e*/ 	.short	(.L_55 - .L_54)
	.align		4
.L_54:
        /*0130*/ 	.word	index@(_Z12propagate_1dPjiii)
        /*0134*/ 	.word	0x00000000


	//----- nvinfo : EIATTR_MIN_STACK_SIZE
	.align		4
.L_55:
        /*0138*/ 	.byte	0x04, 0x12
        /*013a*/ 	.short	(.L_57 - .L_56)
	.align		4
.L_56:
        /*013c*/ 	.word	index@(_Z13small_scan_1dv)
        /*0140*/ 	.word	0x00000000


	//----- nvinfo : EIATTR_MIN_STACK_SIZE
	.align		4
.L_57:
        /*0144*/ 	.byte	0x04, 0x12
        /*0146*/ 	.short	(.L_59 - .L_58)
	.align		4
.L_58:
        /*0148*/ 	.word	index@(_Z7scan_1dPjiii)
        /*014c*/ 	.word	0x00000000


	//----- nvinfo : EIATTR_MIN_STACK_SIZE
	.align		4
.L_59:
        /*0150*/ 	.byte	0x04, 0x12
        /*0152*/ 	.short	(.L_61 - .L_60)
	.align		4
.L_60:
        /*0154*/ 	.word	index@(_Z10sat_kernelP6clauseS0_Pjii)
        /*0158*/ 	.word	0x00000008


	//----- nvinfo : EIATTR_MIN_STACK_SIZE
	.align		4
.L_61:
        /*015c*/ 	.byte	0x04, 0x12
        /*015e*/ 	.short	(.L_63 - .L_62)
	.align		4
.L_62:
        /*0160*/ 	.word	index@(_Z10preprocessP6clauseS0_Pjiii)
        /*0164*/ 	.word	0x00000008
.L_63:


//--------------------- .nv.compat                --------------------------
	.section	.nv.compat,"",@"SHT_CUDA_COMPAT_INFO"
	.align	4
        /*0000*/ 	.byte	0x02, 0x09, 0x00, 0x00, 0x02, 0x02, 0x01, 0x00, 0x02, 0x05, 0x05, 0x00, 0x03, 0x07, 0x01, 0x01
        /*0010*/ 	.byte	0x02, 0x03, 0x00, 0x00, 0x02, 0x06, 0x01, 0x00, 0x04, 0x0b, 0x08, 0x00, 0x09, 0x00, 0x00, 0x00
        /*0020*/ 	.byte	0x00, 0x00, 0x00, 0x00


//--------------------- .nv.info._Z10scatter_2dP6clauseS0_Pjii --------------------------
	.section	.nv.info._Z10scatter_2dP6clauseS0_Pjii,"",@"SHT_CUDA_INFO"
	.sectionflags	@""
	.align	4


	//----- nvinfo : EIATTR_CUDA_API_VERSION
	.align		4
        /*0000*/ 	.byte	0x04, 0x37
        /*0002*/ 	.short	(.L_65 - .L_64)
.L_64:
        /*0004*/ 	.word	0x00000082


	//----- nvinfo : EIATTR_KPARAM_INFO
	.align		4
.L_65:
        /*0008*/ 	.byte	0x04, 0x17
        /*000a*/ 	.short	(.L_67 - .L_66)
.L_66:
        /*000c*/ 	.word	0x00000000
        /*0010*/ 	.short	0x0004
        /*0012*/ 	.short	0x001c
        /*0014*/ 	.byte	0x00, 0xf0, 0x11, 0x00


	//----- nvinfo : EIATTR_KPARAM_INFO
	.align		4
.L_67:
        /*0018*/ 	.byte	0x04, 0x17
        /*001a*/ 	.short	(.L_69 - .L_68)
.L_68:
        /*001c*/ 	.word	0x00000000
        /*0020*/ 	.short	0x0003
        /*0022*/ 	.short	0x0018
        /*0024*/ 	.byte	0x00, 0xf0, 0x11, 0x00


	//----- nvinfo : EIATTR_KPARAM_INFO
	.align		4
.L_69:
        /*0028*/ 	.byte	0x04, 0x17
        /*002a*/ 	.short	(.L_71 - .L_70)
.L_70:
        /*002c*/ 	.word	0x00000000
        /*0030*/ 	.short	0x0002
        /*0032*/ 	.short	0x0010
        /*0034*/ 	.byte	0x00, 0xf5, 0x21, 0x00


	//----- nvinfo : EIATTR_KPARAM_INFO
	.align		4
.L_71:
        /*0038*/ 	.byte	0x04, 0x17
        /*003a*/ 	.short	(.L_73 - .L_72)
.L_72:
        /*003c*/ 	.word	0x00000000
        /*0040*/ 	.short	0x0001
        /*0042*/ 	.short	0x0008
        /*0044*/ 	.byte	0x00, 0xf5, 0x21, 0x00


	//----- nvinfo : EIATTR_KPARAM_INFO
	.align		4
.L_73:
        /*0048*/ 	.byte	0x04, 0x17
        /*004a*/ 	.short	(.L_75 - .L_74)
.L_74:
        /*004c*/ 	.word	0x00000000
        /*0050*/ 	.short	0x0000
        /*0052*/ 	.short	0x0000
        /*0054*/ 	.byte	0x00, 0xf5, 0x21, 0x00


	//----- nvinfo : EIATTR_SPARSE_MMA_MASK
	.align		4
.L_75:
        /*0058*/ 	.byte	0x03, 0x50
        /*005a*/ 	.short	0x0000


	//----- nvinfo : EIATTR_MAXREG_COUNT
	.align		4
        /*005c*/ 	.byte	0x03, 0x1b
        /*005e*/ 	.short	0x00ff


	//----- nvinfo : EIATTR_MERCURY_ISA_VERSION
	.align		4
        /*0060*/ 	.byte	0x03, 0x5f
        /*0062*/ 	.short	0x0101


	//----- nvinfo : EIATTR_COOP_GROUP_MASK_REGIDS
	.align		4
        /*0064*/ 	.byte	0x04, 0x29
        /*0066*/ 	.short	(.L_77 - .L_76)


	//   ....[0]....
.L_76:
        /*0068*/ 	.word	0xffffffff


	//----- nvinfo : EIATTR_COOP_GROUP_INSTR_OFFSETS
	.align		4
.L_77:
        /*006c*/ 	.byte	0x04, 0x28
        /*006e*/ 	.short	(.L_79 - .L_78)


	//   ....[0]....
.L_78:
        /*0070*/ 	.word	0x00000160


	//----- nvinfo : EIATTR_VRC_CTA_INIT_COUNT
	.align		4
.L_79:
        /*0074*/ 	.byte	0x02, 0x4a
	.zero		1
	.zero		1


	//----- nvinfo : EIATTR_EXIT_INSTR_OFFSETS
	.align		4
        /*0078*/ 	.byte	0x04, 0x1c
        /*007a*/ 	.short	(.L_81 - .L_80)


	//   ....[0]....
.L_80:
        /*007c*/ 	.word	0x00000080


	//   ....[1]....
        /*0080*/ 	.word	0x00000170


	//   ....[2]....
        /*0084*/ 	.word	0x000004e0


	//   ....[3]....
        /*0088*/ 	.word	0x00000a40


	//----- nvinfo : EIATTR_CRS_STACK_SIZE
	.align		4
.L_81:
        /*008c*/ 	.byte	0x04, 0x1e
        /*008e*/ 	.short	(.L_83 - .L_82)
.L_82:
        /*0090*/ 	.word	0x00000000


	//----- nvinfo : EIATTR_CBANK_PARAM_SIZE
	.align		4
.L_83:
        /*0094*/ 	.byte	0x03, 0x19
        /*0096*/ 	.short	0x0020


	//----- nvinfo : EIATTR_PARAM_CBANK
	.align		4
        /*0098*/ 	.byte	0x04, 0x0a
        /*009a*/ 	.short	(.L_85 - .L_84)
	.align		4
.L_84:
        /*009c*/ 	.word	index@(.nv.constant0._Z10scatter_2dP6clauseS0_Pjii)
        /*00a0*/ 	.short	0x0380
        /*00a2*/ 	.short	0x0020


	//----- nvinfo : EIATTR_SW_WAR
	.align		4
.L_85:
        /*00a4*/ 	.byte	0x04, 0x36
        /*00a6*/ 	.short	(.L_87 - .L_86)
.L_86:
        /*00a8*/ 	.word	0x00000008
.L_87:


//--------------------- .nv.info._Z12propagate_2dPjiiii --------------------------
	.section	.nv.info._Z12propagate_2dPjiiii,"",@"SHT_CUDA_INFO"
	.sectionflags	@""
	.align	4


	//----- nvinfo : EIATTR_CUDA_API_VERSION
	.align		4
        /*0000*/ 	.byte	0x04, 0x37
        /*0002*/ 	.short	(.L_89 - .L_88)
.L_88:
        /*0004*/ 	.word	0x00000082


	//----- nvinfo : EIATTR_KPARAM_INFO
	.align		4
.L_89:
        /*0008*/ 	.byte	0x04, 0x17
        /*000a*/ 	.short	(.L_91 - .L_90)
.L_90:
        /*000c*/ 	.word	0x00000000
        /*0010*/ 	.short	0x0004
        /*0012*/ 	.short	0x0014
        /*0014*/ 	.byte	0x00, 0xf0, 0x11, 0x00


	//----- nvinfo : EIATTR_KPARAM_INFO
	.align		4
.L_91:
        /*0018*/ 	.byte	0x04, 0x17
        /*001a*/ 	.short	(.L_93 - .L_92)
.L_92:
        /*001c*/ 	.word	0x00000000
        /*0020*/ 	.short	0x0003
        /*0022*/ 	.short	0x0010
        /*0024*/ 	.byte	0x00, 0xf0, 0x11, 0x00


	//----- nvinfo : EIATTR_KPARAM_INFO
	.align		4
.L_93:
        /*0028*/ 	.byte	0x04, 0x17
        /*002a*/ 	.short	(.L_95 - .L_94)
.L_94:
        /*002c*/ 	.word	0x00000000
        /*0030*/ 	.short	0x0002
        /*0032*/ 	.short	0x000c
        /*0034*/ 	.byte	0x00, 0xf0, 0x11, 0x00


	//----- nvinfo : EIATTR_KPARAM_INFO
	.align		4
.L_95:
        /*0038*/ 	.byte	0x04, 0x17
        /*003a*/ 	.short	(.L_97 - .L_96)
.L_96:
        /*003c*/ 	.word	0x00000000
        /*0040*/ 	.short	0x0001
        /*0042*/ 	.short	0x0008
        /*0044*/ 	.byte	0x00, 0xf0, 0x11, 0x00


	//----- nvinfo : EIATTR_KPARAM_INFO
	.align		4
.L_97:
        /*0048*/ 	.byte	0x04, 0x17
        /*004a*/ 	.short	(.L_99 - .L_98)
.L_98:
        /*004c*/ 	.word	0x00000000
        /*0050*/ 	.short	0x0000
        /*0052*/ 	.short	0x0000
        /*0054*/ 	.byte	0x00, 0xf5, 0x21, 0x00


	//----- nvinfo : EIATTR_SPARSE_MMA_MASK
	.align		4
.L_99:
        /*0058*/ 	.byte	0x03, 0x50
        /*005a*/ 	.short	0x0000


	//----- nvinfo : EIATTR_MAXREG_COUNT
	.align		4
        /*005c*/ 	.byte	0x03, 0x1b
        /*005e*/ 	.short	0x00ff


	//----- nvinfo : EIATTR_NUM_BARRIERS
	.align		4
        /*0060*/ 	.byte	0x02, 0x4c
        /*0062*/ 	.byte	0x01
	.zero		1


	//----- nvinfo : EIATTR_MERCURY_ISA_VERSION
	.align		4
        /*0064*/ 	.byte	0x03, 0x5f
        /*0066*/ 	.short	0x0101


	//----- nvinfo : EIATTR_VRC_CTA_INIT_COUNT
	.align		4
        /*0068*/ 	.byte	0x02, 0x4a
	.zero		1
	.zero		1


	//----- nvinfo : EIATTR_EXIT_INSTR_OFFSETS
	.align		4
        /*006c*/ 	.byte	0x04, 0x1c
        /*006e*/ 	.short	(.L_101 - .L_100)


	//   ....[0]....
.L_100:
        /*0070*/ 	.word	0x000002d0


	//   ....[1]....
        /*0074*/ 	.word	0x000004b0


	//----- nvinfo : EIATTR_CRS_STACK_SIZE
	.align		4
.L_101:
        /*0078*/ 	.byte	0x04, 0x1e
        /*007a*/ 	.short	(.L_103 - .L_102)
.L_102:
        /*007c*/ 	.word	0x00000000


	//----- nvinfo : EIATTR_CBANK_PARAM_SIZE
	.align		4
.L_103:
        /*0080*/ 	.byte	0x03, 0x19
        /*0082*/ 	.short	0x0018


	//----- nvinfo : EIATTR_PARAM_CBANK
	.align		4
        /*0084*/ 	.byte	0x04, 0x0a
        /*0086*/ 	.short	(.L_105 - .L_104)
	.align		4
.L_104:
        /*0088*/ 	.word	index@(.nv.constant0._Z12propagate_2dPjiiii)
        /*008c*/ 	.short	0x0380
        /*008e*/ 	.short	0x0018


	//----- nvinfo : EIATTR_SW_WAR
	.align		4
.L_105:
        /*0090*/ 	.byte	0x04, 0x36
        /*0092*/ 	.short	(.L_107 - .L_106)
.L_106:
        /*0094*/ 	.word	0x00000008
.L_107:


//--------------------- .nv.info._Z13small_scan_2dii --------------------------
	.section	.nv.info._Z13small_scan_2dii,"",@"SHT_CUDA_INFO"
	.sectionflags	@""
	.align	4


	//----- nvinfo : EIATTR_CUDA_API_VERSION
	.align		4
        /*0000*/ 	.byte	0x04, 0x37
        /*0002*/ 	.short	(.L_109 - .L_108)
.L_108:
        /*0004*/ 	.word	0x00000082


	//----- nvinfo : EIATTR_KPARAM_INFO
	.align		4
.L_109:
        /*0008*/ 	.byte	0x04, 0x17
        /*000a*/ 	.short	(.L_111 - .L_110)
.L_110:
        /*000c*/ 	.word	0x00000000
        /*0010*/ 	.short	0x0001
        /*0012*/ 	.short	0x0004
        /*0014*/ 	.byte	0x00, 0xf0, 0x11, 0x00


	//----- nvinfo : EIATTR_KPARAM_INFO
	.align		4
.L_111:
        /*0018*/ 	.byte	0x04, 0x17
        /*001a*/ 	.short	(.L_113 - .L_112)
.L_112:
        /*001c*/ 	.word	0x00000000
        /*0020*/ 	.short	0x0000
        /*0022*/ 	.short	0x0000
        /*0024*/ 	.byte	0x00, 0xf0, 0x11, 0x00


	//----- nvinfo : EIATTR_SPARSE_MMA_MASK
	.align		4
.L_113:
        /*0028*/ 	.byte	0x03, 0x50
        /*002a*/ 	.short	0x0000


	//----- nvinfo : EIATTR_MAXREG_COUNT
	.align		4
        /*002c*/ 	.byte	0x03, 0x1b
        /*002e*/ 	.short	0x00ff


	//----- nvinfo : EIATTR_MERCURY_ISA_VERSION
	.align		4
        /*0030*/ 	.byte	0x03, 0x5f
        /*0032*/ 	.short	0x0101


	//----- nvinfo : EIATTR_COOP_GROUP_MASK_REGIDS
	.align		4
        /*0034*/ 	.byte	0x04, 0x29
        /*0036*/ 	.short	(.L_115 - .L_114)


	//   ....[0]....
.L_114:
        /*0038*/ 	.word	0xffffffff


	//   ....[1]....
        /*003c*/ 	.word	0xffffffff


	//   ....[2]....
        /*0040*/ 	.word	0xffffffff


	//   ....[3]....
        /*0044*/ 	.word	0xffffffff


	//   ....[4]....
        /*0048*/ 	.word	0xffffffff


	//----- nvinfo : EIATTR_COOP_GROUP_INSTR_OFFSETS
	.align		4
.L_115:
        /*004c*/ 	.byte	0x04, 0x28
        /*004e*/ 	.short	(.L_117 - .L_116)


	//   ....[0]....
.L_116:
        /*0050*/ 	.word	0x00000240


	//   ....[1]....
        /*0054*/ 	.word	0x000002c0


	//   ....[2]....
        /*0058*/ 	.word	0x00000350


	//   ....[3]....
        /*005c*/ 	.word	0x000003c0


	//   ....[4]....
        /*0060*/ 	.word	0x00000430


	//----- nvinfo : EIATTR_VRC_CTA_INIT_COUNT
	.align		4
.L_117:
        /*0064*/ 	.byte	0x02, 0x4a
	.zero		1
	.zero		1


	//----- nvinfo : EIATTR_EXIT_INSTR_OFFSETS
	.align		4
        /*0068*/ 	.byte	0x04, 0x1c
        /*006a*/ 	.short	(.L_119 - .L_118)


	//   ....[0]....
.L_118:
        /*006c*/ 	.word	0x00000490


	//----- nvinfo : EIATTR_CBANK_PARAM_SIZE
	.align		4
.L_119:
        /*0070*/ 	.byte	0x03, 0x19
        /*0072*/ 	.short	0x0008


	//----- nvinfo : EIATTR_PARAM_CBANK
	.align		4
        /*0074*/ 	.byte	0x04, 0x0a
        /*0076*/ 	.short	(.L_121 - .L_120)
	.align		4
.L_120:
        /*0078*/ 	.word	index@(.nv.constant0._Z13small_scan_2dii)
        /*007c*/ 	.short	0x0380
        /*007e*/ 	.short	0x0008


	//----- nvinfo : EIATTR_SW_WAR
	.align		4
.L_121:
        /*0080*/ 	.byte	0x04, 0x36
        /*0082*/ 	.short	(.L_123 - .L_122)
.L_122:
        /*0084*/ 	.word	0x00000008
.L_123:


//--------------------- .nv.info._Z7scan_2dP6clausePjiiii --------------------------
	.section	.nv.info._Z7scan_2dP6clausePjiiii,"",@"SHT_CUDA_INFO"
	.sectionflags	@""
	.align	4


	//----- nvinfo : EIATTR_CUDA_API_VERSION
	.align		4
        /*0000*/ 	.byte	0x04, 0x37
        /*0002*/ 	.short	(.L_125 - .L_124)
.L_124:
        /*0004*/ 	.word	0x00000082


	//----- nvinfo : EIATTR_KPARAM_INFO
	.align		4
.L_125:
        /*0008*/ 	.byte	0x04, 0x17
        /*000a*/ 	.short	(.L_127 - .L_126)
.L_126:
        /*000c*/ 	.word	0x00000000
        /*0010*/ 	.short	0x0005
        /*0012*/ 	.short	0x001c
        /*0014*/ 	.byte	0x00, 0xf0, 0x11, 0x00


	//----- nvinfo : EIATTR_KPARAM_INFO
	.align		4
.L_127:
        /*0018*/ 	.byte	0x04, 0x17
        /*001a*/ 	.short	(.L_129 - .L_128)
.L_128:
        /*001c*/ 	.word	0x00000000
        /*0020*/ 	.short	0x0004
        /*0022*/ 	.short	0x0018
        /*0024*/ 	.byte	0x00, 0xf0, 0x11, 0x00


	//----- nvinfo : EIATTR_KPARAM_INFO
	.align		4
.L_129:
        /*0028*/ 	.byte	0x04, 0x17
        /*002a*/ 	.short	(.L_131 - .L_130)
.L_130:
        /*002c*/ 	.word	0x00000000
        /*0030*/ 	.short	0x0003
        /*0032*/ 	.short	0x0014
        /*0034*/ 	.byte	0x00, 0xf0, 0x11, 0x00


	//----- nvinfo : EIATTR_KPARAM_INFO
	.align		4
.L_131:
        /*0038*/ 	.byte	0x04, 0x17
        /*003a*/ 	.short	(.L_133 - .L_132)
.L_132:
        /*003c*/ 	.word	0x00000000
        /*0040*/ 	.short	0x0002
        /*0042*/ 	.short	0x0010
        /*0044*/ 	.byte	0x00, 0xf0, 0x11, 0x00


	//----- nvinfo : EIATTR_KPARAM_INFO
	.align		4
.L_133:
        /*0048*/ 	.byte	0x04, 0x17
        /*004a*/ 	.short	(.L_135 - .L_134)
.L_134:
        /*004c*/ 	.word	0x00000000
        /*0050*/ 	.short	0x0001
        /*0052*/ 	.short	0x0008
        /*0054*/ 	.byte	0x00, 0xf5, 0x21, 0x00


	//----- nvinfo : EIATTR_KPARAM_INFO
	.align		4
.L_135:
        /*0058*/ 	.byte	0x04, 0x17
        /*005a*/ 	.short	(.L_137 - .L_136)
.L_136:
        /*005c*/ 	.word	0x00000000
        /*0060*/ 	.short	0x0000
        /*0062*/ 	.short	0x0000
        /*0064*/ 	.byte	0x00, 0xf5, 0x21, 0x00


	//----- nvinfo : EIATTR_SPARSE_MMA_MASK
	.align		4
.L_137:
        /*0068*/ 	.byte	0x03, 0x50
        /*006a*/ 	.short	0x0000


	//----- nvinfo : EIATTR_MAXREG_COUNT
	.align		4
        /*006c*/ 	.byte	0x03, 0x1b
        /*006e*/ 	.short	0x00ff


	//----- nvinfo : EIATTR_NUM_BARRIERS
	.align		4
        /*0070*/ 	.byte	0x02, 0x4c
        /*0072*/ 	.byte	0x01
	.zero		1


	//----- nvinfo : EIATTR_MERCURY_ISA_VERSION
	.align		4
        /*0074*/ 	.byte	0x03, 0x5f
        /*0076*/ 	.short	0x0101


	//----- nvinfo : EIATTR_COOP_GROUP_MASK_REGIDS
	.align		4
        /*0078*/ 	.byte	0x04, 0x29
        /*007a*/ 	.short	(.L_139 - .L_138)


	//   ....[0]....
.L_138:
        /*007c*/ 	.word	0xffffffff


	//   ....[1]....
        /*0080*/ 	.word	0xffffffff


	//   ....[2]....
        /*0084*/ 	.word	0xffffffff


	//   ....[3]....
        /*0088*/ 	.word	0xffffffff


	//   ....[4]....
        /*008c*/ 	.word	0xffffffff


	//   ....[5]....
        /*0090*/ 	.word	0xffffffff


	//   ....[6]....
        /*0094*/ 	.word	0xffffffff


	//   ....[7]....
        /*0098*/ 	.word	0xffffffff


	//   ....[8]....
        /*009c*/ 	.word	0xffffffff


	//   ....[9]....
        /*00a0*/ 	.word	0xffffffff


	//   ....[10]....
        /*00a4*/ 	.word	0x05000008


	//   ....[11]....
        /*00a8*/ 	.word	0x05000008


	//   ....[12]....
        /*00ac*/ 	.word	0x05000008


	//   ....[13]....
        /*00b0*/ 	.word	0x05000008


	//   ....[14]....
        /*00b4*/ 	.word	0x05000008


	//   ....[15]....
        /*00b8*/ 	.word	0x05000008


	//   ....[16]....
        /*00bc*/ 	.word	0x05000008


	//   ....[17]....
        /*00c0*/ 	.word	0x05000008


	//   ....[18]....
        /*00c4*/ 	.word	0x05000008


	//   ....[19]....
        /*00c8*/ 	.word	0x05000008


	//----- nvinfo : EIATTR_COOP_GROUP_INSTR_OFFSETS
	.align		4
.L_139:
        /*00cc*/ 	.byte	0x04, 0x28
        /*00ce*/ 	.short	(.L_141 - .L_140)


	//   ....[0]....
.L_140:
        /*00d0*/ 	.word	0x000004a0


	//   ....[1]....
        /*00d4*/ 	.word	0x00000500


	//   ....[2]....
        /*00d8*/ 	.word	0x00000550


	//   ....[3]....
        /*00dc*/ 	.word	0x000005a0


	//   ....[4]....
        /*00e0*/ 	.word	0x000005e0


	//   ....[5]....
        /*00e4*/ 	.word	0x00000870


	//   ....[6]....
        /*00e8*/ 	.word	0x000008e0


	//   ....[7]....
        /*00ec*/ 	.word	0x00000940


	//   ....[8]....
        /*00f0*/ 	.word	0x000009a0


	//   ....[9]....
        /*00f4*/ 	.word	0x000009f0


	//   ....[10]....
        /*00f8*/ 	.word	0x00000d20


	//   ....[11]....
        /*00fc*/ 	.word	0x00000db0


	//   ....[12]....
        /*0100*/ 	.word	0x00000e40


	//   ....[13]....
        /*0104*/ 	.word	0x00000ed0


	//   ....[14]....
        /*0108*/ 	.word	0x00000f50


	//   ....[15]....
        /*010c*/ 	.word	0x00000fd0


	//   ....[16]....
        /*0110*/ 	.word	0x00001070


	//   ....[17]....
        /*0114*/ 	.word	0x00001120


	//   ....[18]....
        /*0118*/ 	.word	0x000011c0


	//   ....[19]....
        /*011c*/ 	.word	0x00001250


	//----- nvinfo : EIATTR_VRC_CTA_INIT_COUNT
	.align		4
.L_141:
        /*0120*/ 	.byte	0x02, 0x4a
	.zero		1
	.zero		1


	//----- nvinfo : EIATTR_EXIT_INSTR_OFFSETS
	.align		4
        /*0124*/ 	.byte	0x04, 0x1c
        /*0126*/ 	.short	(.L_143 - .L_142)


	//   ....[0]....
.L_142:
        /*0128*/ 	.word	0x00000c30


	//   ....[1]....
        /*012c*/ 	.word	0x00000cb0


	//----- nvinfo : EIATTR_CRS_STACK_SIZE
	.align		4
.L_143:
        /*0130*/ 	.byte	0x04, 0x1e
        /*0132*/ 	.short	(.L_145 - .L_144)
.L_144:
        /*0134*/ 	.word	0x00000000


	//----- nvinfo : EIATTR_CBANK_PARAM_SIZE
	.align		4
.L_145:
        /*0138*/ 	.byte	0x03, 0x19
        /*013a*/ 	.short	0x0020


	//----- nvinfo : EIATTR_PARAM_CBANK
	.align		4
        /*013c*/ 	.byte	0x04, 0x0a
        /*013e*/ 	.short	(.L_147 - .L_146)
	.align		4
.L_146:
        /*0140*/ 	.word	index@(.nv.constant0._Z7scan_2dP6clausePjiiii)
        /*0144*/ 	.short	0x0380
        /*0146*/ 	.short	0x0020


	//----- nvinfo : EIATTR_SW_WAR
	.align		4
.L_147:
        /*0148*/ 	.byte	0x04, 0x36
        /*014a*/ 	.short	(.L_149 - .L_148)
.L_148:
        /*014c*/ 	.word	0x00000008
.L_149:


//--------------------- .nv.info._Z10scatter_1dP6clauseS0_Pjii --------------------------
	.section	.nv.info._Z10scatter_1dP6clauseS0_Pjii,"",@"SHT_CUDA_INFO"
	.sectionflags	@""
	.align	4


	//----- nvinfo : EIATTR_CUDA_API_VERSION
	.align		4
        /*0000*/ 	.byte	0x04, 0x37
        /*0002*/ 	.short	(.L_151 - .L_150)
.L_150:
        /*0004*/ 	.word	0x00000082


	//----- nvinfo : EIATTR_KPARAM_INFO
	.align		4
.L_151:
        /*0008*/ 	.byte	0x04, 0x17
        /*000a*/ 	.short	(.L_153 - .L_152)
.L_152:
        /*000c*/ 	.word	0x00000000
        /*0010*/ 	.short	0x0004
        /*0012*/ 	.short	0x001c
        /*0014*/ 	.byte	0x00, 0xf0, 0x11, 0x00


	//----- nvinfo : EIATTR_KPARAM_INFO
	.align		4
.L_153:
        /*0018*/ 	.byte	0x04, 0x17
        /*001a*/ 	.short	(.L_155 - .L_154)
.L_154:
        /*001c*/ 	.word	0x00000000
        /*0020*/ 	.short	0x0003
        /*0022*/ 	.short	0x0018
        /*0024*/ 	.byte	0x00, 0xf0, 0x11, 0x00


	//----- nvinfo : EIATTR_KPARAM_INFO
	.align		4
.L_155:
        /*0028*/ 	.byte	0x04, 0x17
        /*002a*/ 	.short	(.L_157 - .L_156)
.L_156:
        /*002c*/ 	.word	0x00000000
        /*0030*/ 	.short	0x0002
        /*0032*/ 	.short	0x0010
        /*0034*/ 	.byte	0x00, 0xf5, 0x21, 0x00


	//----- nvinfo : EIATTR_KPARAM_INFO
	.align		4
.L_157:
        /*0038*/ 	.byte	0x04, 0x17
        /*003a*/ 	.short	(.L_159 - .L_158)
.L_158:
        /*003c*/ 	.word	0x00000000
        /*0040*/ 	.short	0x0001
        /*0042*/ 	.short	0x0008
        /*0044*/ 	.byte	0x00, 0xf5, 0x21, 0x00


	//----- nvinfo : EIATTR_KPARAM_INFO
	.align		4
.L_159:
        /*0048*/ 	.byte	0x04, 0x17
        /*004a*/ 	.short	(.L_161 - .L_160)
.L_160:
        /*004c*/ 	.word	0x00000000
        /*0050*/ 	.short	0x0000
        /*0052*/ 	.short	0x0000
        /*0054*/ 	.byte	0x00, 0xf5, 0x21, 0x00


	//----- nvinfo : EIATTR_SPARSE_MMA_MASK
	.align		4
.L_161:
        /*0058*/ 	.byte	0x03, 0x50
        /*005a*/ 	.short	0x0000


	//----- nvinfo : EIATTR_MAXREG_COUNT
	.align		4
        /*005c*/ 	.byte	0x03, 0x1b
        /*005e*/ 	.short	0x00ff


	//----- nvinfo : EIATTR_NUM_BARRIERS
	.align		4
        /*0060*/ 	.byte	0x02, 0x4c
        /*0062*/ 	.byte	0x01
	.zero		1


	//----- nvinfo : EIATTR_MERCURY_ISA_VERSION
	.align		4
        /*0064*/ 	.byte	0x03, 0x5f
        /*0066*/ 	.short	0x0101


	//----- nvinfo : EIATTR_VRC_CTA_INIT_COUNT
	.align		4
        /*0068*/ 	.byte	0x02, 0x4a
	.zero		1
	.zero		1


	//----- nvinfo : EIATTR_EXIT_INSTR_OFFSETS
	.align		4
        /*006c*/ 	.byte	0x04, 0x1c
        /*006e*/ 	.short	(.L_163 - .L_162)


	//   ....[0]....
.L_162:
        /*0070*/ 	.word	0x00000080


	//   ....[1]....
        /*0074*/ 	.word	0x000001e0


	//   ....[2]....
        /*0078*/ 	.word	0x00000220


	//   ....[3]....
        /*007c*/ 	.word	0x00000550


	//   ....[4]....
        /*0080*/ 	.word	0x000008e0


	//----- nvinfo : EIATTR_CRS_STACK_SIZE
	.align		4
.L_163:
        /*0084*/ 	.byte	0x04, 0x1e
        /*0086*/ 	.short	(.L_165 - .L_164)
.L_164:
        /*0088*/ 	.word	0x00000000


	//----- nvinfo : EIATTR_CBANK_PARAM_SIZE
	.align		4
.L_165:
        /*008c*/ 	.byte	0x03, 0x19
        /*008e*/ 	.short	0x0020


	//----- nvinfo : EIATTR_PARAM_CBANK
	.align		4
        /*0090*/ 	.byte	0x04, 0x0a
        /*0092*/ 	.short	(.L_167 - .L_166)
	.align		4
.L_166:
        /*0094*/ 	.word	index@(.nv.constant0._Z10scatter_1dP6clauseS0_Pjii)
        /*0098*/ 	.short	0x0380
        /*009a*/ 	.short	0x0020


	//----- nvinfo : EIATTR_SW_WAR
	.align		4
.L_167:
        /*009c*/ 	.byte	0x04, 0x36
        /*009e*/ 	.short	(.L_169 - .L_168)
.L_168:
        /*00a0*/ 	.word	0x00000008
.L_169:


//--------------------- .nv.info._Z12propagate_1dPjiii --------------------------
	.section	.nv.info._Z12propagate_1dPjiii,"",@"SHT_CUDA_INFO"
	.sectionflags	@""
	.align	4


	//----- nvinfo : EIATTR_CUDA_API_VERSION
	.align		4
        /*0000*/ 	.byte	0x04, 0x37
        /*0002*/ 	.short	(.L_171 - .L_170)
.L_170:
        /*0004*/ 	.word	0x00000082


	//----- nvinfo : EIATTR_KPARAM_INFO
	.align		4
.L_171:
        /*0008*/ 	.byte	0x04, 0x17
        /*000a*/ 	.short	(.L_173 - .L_172)
.L_172:
        /*000c*/ 	.word	0x00000000
        /*0010*/ 	.short	0x0003
        /*0012*/ 	.short	0x0010
        /*0014*/ 	.byte	0x00, 0xf0, 0x11, 0x00


	//----- nvinfo : EIATTR_KPARAM_INFO
	.align		4
.L_173:
        /*0018*/ 	.byte	0x04, 0x17
        /*001a*/ 	.short	(.L_175 - .L_174)
.L_174:
        /*001c*/ 	.word	0x00000000
        /*0020*/ 	.short	0x0002
        /*0022*/ 	.short	0x000c
        /*0024*/ 	.byte	0x00, 0xf0, 0x11, 0x00


	//----- nvinfo : EIATTR_KPARAM_INFO
	.align		4
.L_175:
        /*0028*/ 	.byte	0x04, 0x17
        /*002a*/ 	.short	(.L_177 - .L_176)
.L_176:
        /*002c*/ 	.word	0x00000000
        /*0030*/ 	.short	0x0001
        /*0032*/ 	.short	0x0008
        /*0034*/ 	.byte	0x00, 0xf0, 0x11, 0x00


	//----- nvinfo : EIATTR_KPARAM_INFO
	.align		4
.L_177:
        /*0038*/ 	.byte	0x04, 0x17
        /*003a*/ 	.short	(.L_179 - .L_178)
.L_178:
        /*003c*/ 	.word	0x00000000
        /*0040*/ 	.short	0x0000
        /*0042*/ 	.short	0x0000
        /*0044*/ 	.byte	0x00, 0xf5, 0x21, 0x00


	//----- nvinfo : EIATTR_SPARSE_MMA_MASK
	.align		4
.L_179:
        /*0048*/ 	.byte	0x03, 0x50
        /*004a*/ 	.short	0x0000


	//----- nvinfo : EIATTR_MAXREG_COUNT
	.align		4
        /*004c*/ 	.byte	0x03, 0x1b
        /*004e*/ 	.short	0x00ff


	//----- nvinfo : EIATTR_NUM_BARRIERS
	.align		4
        /*0050*/ 	.byte	0x02, 0x4c
        /*0052*/ 	.byte	0x01
	.zero		1


	//----- nvinfo : EIATTR_MERCURY_ISA_VERSION
	.align		4
        /*0054*/ 	.byte	0x03, 0x5f
        /*0056*/ 	.short	0x0101


	//----- nvinfo : EIATTR_VRC_CTA_INIT_COUNT
	.align		4
        /*0058*/ 	.byte	0x02, 0x4a
	.zero		1
	.zero		1


	//----- nvinfo : EIATTR_EXIT_INSTR_OFFSETS
	.align		4
        /*005c*/ 	.byte	0x04, 0x1c
        /*005e*/ 	.short	(.L_181 - .L_180)


	//   ....[0]....
.L_180:
        /*0060*/ 	.word	0x00000140


	//   ....[1]....
        /*0064*/ 	.word	0x00000240


	//----- nvinfo : EIATTR_CRS_STACK_SIZE
	.align		4
.L_181:
        /*0068*/ 	.byte	0x04, 0x1e
        /*006a*/ 	.short	(.L_183 - .L_182)
.L_182:
        /*006c*/ 	.word	0x00000000


	//----- nvinfo : EIATTR_CBANK_PARAM_SIZE
	.align		4
.L_183:
        /*0070*/ 	.byte	0x03, 0x19
        /*0072*/ 	.short	0x0014


	//----- nvinfo : EIATTR_PARAM_CBANK
	.align		4
        /*0074*/ 	.byte	0x04, 0x0a
        /*0076*/ 	.short	(.L_185 - .L_184)
	.align		4
.L_184:
        /*0078*/ 	.word	index@(.nv.constant0._Z12propagate_1dPjiii)
        /*007c*/ 	.short	0x0380
        /*007e*/ 	.short	0x0014


	//----- nvinfo : EIATTR_SW_WAR
	.align		4
.L_185:
        /*0080*/ 	.byte	0x04, 0x36
        /*0082*/ 	.short	(.L_187 - .L_186)
.L_186:
        /*0084*/ 	.word	0x00000008
.L_187:


//--------------------- .nv.info._Z13small_scan_1dv --------------------------
	.section	.nv.info._Z13small_scan_1dv,"",@"SHT_CUDA_INFO"
	.sectionflags	@""
	.align	4


	//----- nvinfo : EIATTR_CUDA_API_VERSION
	.align		4
        /*0000*/ 	.byte	0x04, 0x37
        /*0002*/ 	.short	(.L_189 - .L_188)
.L_188:
        /*0004*/ 	.word	0x00000082


	//----- nvinfo : EIATTR_SPARSE_MMA_MASK
	.align		4
.L_189:
        /*0008*/ 	.byte	0x03, 0x50
        /*000a*/ 	.short	0x0000


	//----- nvinfo : EIATTR_MAXREG_COUNT
	.align		4
        /*000c*/ 	.byte	0x03, 0x1b
        /*000e*/ 	.short	0x00ff


	//----- nvinfo : EIATTR_MERCURY_ISA_VERSION
	.align		4
        /*0010*/ 	.byte	0x03, 0x5f
        /*0012*/ 	.short	0x0101


	//----- nvinfo : EIATTR_COOP_GROUP_MASK_REGIDS
	.align		4
        /*0014*/ 	.byte	0x04, 0x29
        /*0016*/ 	.short	(.L_191 - .L_190)


	//   ....[0]....
.L_190:
        /*0018*/ 	.word	0xffffffff


	//   ....[1]....
        /*001c*/ 	.word	0xffffffff


	//   ....[2]....
        /*0020*/ 	.word	0xffffffff


	//   ....[3]....
        /*0024*/ 	.word	0xffffffff


	//   ....[4]....
        /*0028*/ 	.word	0xffffffff


	//----- nvinfo : EIATTR_COOP_GROUP_INSTR_OFFSETS
	.align		4
.L_191:
        /*002c*/ 	.byte	0x04, 0x28
        /*002e*/ 	.short	(.L_193 - .L_192)


	//   ....[0]....
.L_192:
        /*0030*/ 	.word	0x000000a0


	//   ....[1]....
        /*0034*/ 	.word	0x000000f0


	//   ....[2]....
        /*0038*/ 	.word	0x00000140


	//   ....[3]....
        /*003c*/ 	.word	0x00000190


	//   ....[4]....
        /*0040*/ 	.word	0x000001e0


	//----- nvinfo : EIATTR_VRC_CTA_INIT_COUNT
	.align		4
.L_193:
        /*0044*/ 	.byte	0x02, 0x4a
	.zero		1
	.zero		1


	//----- nvinfo : EIATTR_EXIT_INSTR_OFFSETS
	.align		4
        /*0048*/ 	.byte	0x04, 0x1c
        /*004a*/ 	.short	(.L_195 - .L_194)


	//   ....[0]....
.L_194:
        /*004c*/ 	.word	0x00000230


	//----- nvinfo : EIATTR_SW_WAR
	.align		4
.L_195:
        /*0050*/ 	.byte	0x04, 0x36
        /*0052*/ 	.short	(.L_197 - .L_196)
.L_196:
        /*0054*/ 	.word	0x00000008
.L_197:


//--------------------- .nv.info._Z7scan_1dPjiii  --------------------------
	.section	.nv.info._Z7scan_1dPjiii,"",@"SHT_CUDA_INFO"
	.sectionflags	@""
	.align	4


	//----- nvinfo : EIATTR_CUDA_API_VERSION
	.align		4
        /*0000*/ 	.byte	0x04, 0x37
        /*0002*/ 	.short	(.L_199 - .L_198)
.L_198:
        /*0004*/ 	.word	0x00000082


	//----- nvinfo : EIATTR_KPARAM_INFO
	.align		4
.L_199:
        /*0008*/ 	.byte	0x04, 0x17
        /*000a*/ 	.short	(.L_201 - .L_200)
.L_200:
        /*000c*/ 	.word	0x00000000
        /*0010*/ 	.short	0x0003
        /*0012*/ 	.short	0x0010
        /*0014*/ 	.byte	0x00, 0xf0, 0x11, 0x00


	//----- nvinfo : EIATTR_KPARAM_INFO
	.align		4
.L_201:
        /*0018*/ 	.byte	0x04, 0x17
        /*001a*/ 	.short	(.L_203 - .L_202)
.L_202:
        /*001c*/ 	.word	0x00000000
        /*0020*/ 	.short	0x0002
        /*0022*/ 	.short	0x000c
        /*0024*/ 	.byte	0x00, 0xf0, 0x11, 0x00


	//----- nvinfo : EIATTR_KPARAM_INFO
	.align		4
.L_203:
        /*0028*/ 	.byte	0x04, 0x17
        /*002a*/ 	.short	(.L_205 - .L_204)
.L_204:
        /*002c*/ 	.word	0x00000000
        /*0030*/ 	.short	0x0001
        /*0032*/ 	.short	0x0008
        /*0034*/ 	.byte	0x00, 0xf0, 0x11, 0x00


	//----- nvinfo : EIATTR_KPARAM_INFO
	.align		4
.L_205:
        /*0038*/ 	.byte	0x04, 0x17
        /*003a*/ 	.short	(.L_207 - .L_206)
.L_206:
        /*003c*/ 	.word	0x00000000
        /*0040*/ 	.short	0x0000
        /*0042*/ 	.short	0x0000
        /*0044*/ 	.byte	0x00, 0xf5, 0x21, 0x00


	//----- nvinfo : EIATTR_SPARSE_MMA_MASK
	.align		4
.L_207:
        /*0048*/ 	.byte	0x03, 0x50
        /*004a*/ 	.short	0x0000


	//----- nvinfo : EIATTR_MAXREG_COUNT
	.align		4
        /*004c*/ 	.byte	0x03, 0x1b
        /*004e*/ 	.short	0x00ff


	//----- nvinfo : EIATTR_NUM_BARRIERS
	.align		4
        /*0050*/ 	.byte	0x02, 0x4c
        /*0052*/ 	.byte	0x01
	.zero		1


	//----- nvinfo : EIATTR_MERCURY_ISA_VERSION
	.align		4
        /*0054*/ 	.byte	0x03, 0x5f
        /*0056*/ 	.short	0x0101


	//----- nvinfo : EIATTR_COOP_GROUP_MASK_REGIDS
	.align		4
        /*0058*/ 	.byte	0x04, 0x29
        /*005a*/ 	.short	(.L_209 - .L_208)


	//   ....[0]....
.L_208:
        /*005c*/ 	.word	0xffffffff


	//   ....[1]....
        /*0060*/ 	.word	0xffffffff


	//   ....[2]....
        /*0064*/ 	.word	0xffffffff


	//   ....[3]....
        /*0068*/ 	.word	0xffffffff


	//   ....[4]....
        /*006c*/ 	.word	0xffffffff


	//   ....[5]....
        /*0070*/ 	.word	0xffffffff


	//   ....[6]....
        /*0074*/ 	.word	0xffffffff


	//   ....[7]....
        /*0078*/ 	.word	0xffffffff


	//   ....[8]....
        /*007c*/ 	.word	0xffffffff


	//   ....[9]....
        /*0080*/ 	.word	0xffffffff


	//   ....[10]....
        /*0084*/ 	.word	0x05000013


	//   ....[11]....
        /*0088*/ 	.word	0x05000013


	//   ....[12]....
        /*008c*/ 	.word	0x05000013


	//   ....[13]....
        /*0090*/ 	.word	0x05000013


	//   ....[14]....
        /*0094*/ 	.word	0x05000013


	//   ....[15]....
        /*0098*/ 	.word	0x05000013


	//   ....[16]....
        /*009c*/ 	.word	0x05000013


	//   ....[17]....
        /*00a0*/ 	.word	0x05000013


	//   ....[18]....
        /*00a4*/ 	.word	0x05000013


	//   ....[19]....
        /*00a8*/ 	.word	0x05000013


	//----- nvinfo : EIATTR_COOP_GROUP_INSTR_OFFSETS
	.align		4
.L_209:
        /*00ac*/ 	.byte	0x04, 0x28
        /*00ae*/ 	.short	(.L_211 - .L_210)


	//   ....[0]....
.L_210:
        /*00b0*/ 	.word	0x000002d0


	//   ....[1]....
        /*00b4*/ 	.word	0x00000310


	//   ....[2]....
        /*00b8*/ 	.word	0x00000350


	//   ....[3]....
        /*00bc*/ 	.word	0x00000390


	//   ....[4]....
        /*00c0*/ 	.word	0x000003d0


	//   ....[5]....
        /*00c4*/ 	.word	0x000004f0


	//   ....[6]....
        /*00c8*/ 	.word	0x00000530


	//   ....[7]....
        /*00cc*/ 	.word	0x00000570


	//   ....[8]....
        /*00d0*/ 	.word	0x000005b0


	//   ....[9]....
        /*00d4*/ 	.word	0x000005f0


	//   ....[10]....
        /*00d8*/ 	.word	0x00000830


	//   ....[11]....
        /*00dc*/ 	.word	0x000008c0


	//   ....[12]....
        /*00e0*/ 	.word	0x00000950


	//   ....[13]....
        /*00e4*/ 	.word	0x000009e0


	//   ....[14]....
        /*00e8*/ 	.word	0x00000a70


	//   ....[15]....
        /*00ec*/ 	.word	0x00000b00


	//   ....[16]....
        /*00f0*/ 	.word	0x00000b90


	//   ....[17]....
        /*00f4*/ 	.word	0x00000c20


	//   ....[18]....
        /*00f8*/ 	.word	0x00000cb0


	//   ....[19]....
        /*00fc*/ 	.word	0x00000d40


	//----- nvinfo : EIATTR_VRC_CTA_INIT_COUNT
	.align		4
.L_211:
        /*0100*/ 	.byte	0x02, 0x4a
	.zero		1
	.zero		1


	//----- nvinfo : EIATTR_EXIT_INSTR_OFFSETS
	.align		4
        /*0104*/ 	.byte	0x04, 0x1c
        /*0106*/ 	.short	(.L_213 - .L_212)


	//   ....[0]....
.L_212:
        /*0108*/ 	.word	0x00000750


	//   ....[1]....
        /*010c*/ 	.word	0x000007d0


	//----- nvinfo : EIATTR_CRS_STACK_SIZE
	.align		4
.L_213:
        /*0110*/ 	.byte	0x04, 0x1e
        /*0112*/ 	.short	(.L_215 - .L_214)
.L_214:
        /*0114*/ 	.word	0x00000000


	//----- nvinfo : EIATTR_CBANK_PARAM_SIZE
	.align		4
.L_215:
        /*0118*/ 	.byte	0x03, 0x19
        /*011a*/ 	.short	0x0014


	//----- nvinfo : EIATTR_PARAM_CBANK
	.align		4
        /*011c*/ 	.byte	0x04, 0x0a
        /*011e*/ 	.short	(.L_217 - .L_216)
	.align		4
.L_216:
        /*0120*/ 	.word	index@(.nv.constant0._Z7scan_1dPjiii)
        /*0124*/ 	.short	0x0380
        /*0126*/ 	.short	0x0014


	//----- nvinfo : EIATTR_SW_WAR
	.align		4
.L_217:
        /*0128*/ 	.byte	0x04, 0x36
        /*012a*/ 	.short	(.L_219 - .L_218)
.L_218:
        /*012c*/ 	.word	0x00000008
.L_219:


//--------------------- .nv.info._Z10sat_kernelP6clauseS0_Pjii --------------------------
	.section	.nv.info._Z10sat_kernelP6clauseS0_Pjii,"",@"SHT_CUDA_INFO"
	.sectionflags	@""
	.align	4


	//----- nvinfo : EIATTR_CUDA_API_VERSION
	.align		4
        /*0000*/ 	.byte	0x04, 0x37
        /*0002*/ 	.short	(.L_221 - .L_220)
.L_220:
        /*0004*/ 	.word	0x00000082


	//----- nvinfo : EIATTR_KPARAM_INFO
	.align		4
.L_221:
        /*0008*/ 	.byte	0x04, 0x17
        /*000a*/ 	.short	(.L_223 - .L_222)
.L_222:
        /*000c*/ 	.word	0x00000000
        /*0010*/ 	.short	0x0004
        /*0012*/ 	.short	0x001c
        /*0014*/ 	.byte	0x00, 0xf0, 0x11, 0x00


	//----- nvinfo : EIATTR_KPARAM_INFO
	.align		4
.L_223:
        /*0018*/ 	.byte	0x04, 0x17
        /*001a*/ 	.short	(.L_225 - .L_224)
.L_224:
        /*001c*/ 	.word	0x00000000
        /*0020*/ 	.short	0x0003
        /*0022*/ 	.short	0x0018
        /*0024*/ 	.byte	0x00, 0xf0, 0x11, 0x00


	//----- nvinfo : EIATTR_KPARAM_INFO
	.align		4
.L_225:
        /*0028*/ 	.byte	0x04, 0x17
        /*002a*/ 	.short	(.L_227 - .L_226)
.L_226:
        /*002c*/ 	.word	0x00000000
        /*0030*/ 	.short	0x0002
        /*0032*/ 	.short	0x0010
        /*0034*/ 	.byte	0x00, 0xf5, 0x21, 0x00


	//----- nvinfo : EIATTR_KPARAM_INFO
	.align		4
.L_227:
        /*0038*/ 	.byte	0x04, 0x17
        /*003a*/ 	.short	(.L_229 - .L_228)
.L_228:
        /*003c*/ 	.word	0x00000000
        /*0040*/ 	.short	0x0001
        /*0042*/ 	.short	0x0008
        /*0044*/ 	.byte	0x00, 0xf5, 0x21, 0x00


	//----- nvinfo : EIATTR_KPARAM_INFO
	.align		4
.L_229:
        /*0048*/ 	.byte	0x04, 0x17
        /*004a*/ 	.short	(.L_231 - .L_230)
.L_230:
        /*004c*/ 	.word	0x00000000
        /*0050*/ 	.short	0x0000
        /*0052*/ 	.short	0x0000
        /*0054*/ 	.byte	0x00, 0xf5, 0x21, 0x00


	//----- nvinfo : EIATTR_SPARSE_MMA_MASK
	.align		4
.L_231:
        /*0058*/ 	.byte	0x03, 0x50
        /*005a*/ 	.short	0x0000


	//----- nvinfo : EIATTR_MAXREG_COUNT
	.align		4
        /*005c*/ 	.byte	0x03, 0x1b
        /*005e*/ 	.short	0x00ff


	//----- nvinfo : EIATTR_MERCURY_ISA_VERSION
	.align		4
        /*0060*/ 	.byte	0x03, 0x5f
        /*0062*/ 	.short	0x0101


	//----- nvinfo : EIATTR_COOP_GROUP_MASK_REGIDS
	.align		4
        /*0064*/ 	.byte	0x04, 0x29
        /*0066*/ 	.short	(.L_233 - .L_232)


	//   ....[0]....
.L_232:
        /*0068*/ 	.word	0xffffffff


	//   ....[1]....
        /*006c*/ 	.word	0xffffffff


	//   ....[2]....
        /*0070*/ 	.word	0xffffffff


	//   ....[3]....
        /*0074*/ 	.word	0xffffffff


	//   ....[4]....
        /*0078*/ 	.word	0x05000006


	//   ....[5]....
        /*007c*/ 	.word	0x05000006


	//   ....[6]....
        /*0080*/ 	.word	0x05000006


	//----- nvinfo : EIATTR_COOP_GROUP_INSTR_OFFSETS
	.align		4
.L_233:
        /*0084*/ 	.byte	0x04, 0x28
        /*0086*/ 	.short	(.L_235 - .L_234)


	//   ....[0]....
.L_234:
        /*0088*/ 	.word	0x000002a0


	//   ....[1]....
        /*008c*/ 	.word	0x000016e0


	//   ....[2]....
        /*0090*/ 	.word	0x00001810


	//   ....[3]....
        /*0094*/ 	.word	0x000018b0


	//   ....[4]....
        /*0098*/ 	.word	0x00001990


	//   ....[5]....
        /*009c*/ 	.word	0x000019f0


	//   ....[6]....
        /*00a0*/ 	.word	0x00001a70


	//----- nvinfo : EIATTR_VRC_CTA_INIT_COUNT
	.align		4
.L_235:
        /*00a4*/ 	.byte	0x02, 0x4a
	.zero		1
	.zero		1


	//----- nvinfo : EIATTR_EXIT_INSTR_OFFSETS
	.align		4
        /*00a8*/ 	.byte	0x04, 0x1c
        /*00aa*/ 	.short	(.L_237 - .L_236)


	//   ....[0]....
.L_236:
        /*00ac*/ 	.word	0x00000090


	//   ....[1]....
        /*00b0*/ 	.word	0x00001850


	//   ....[2]....
        /*00b4*/ 	.word	0x00001880


	//   ....[3]....
        /*00b8*/ 	.word	0x000018d0


	//   ....[4]....
        /*00bc*/ 	.word	0x00001900


	//   ....[5]....
        /*00c0*/ 	.word	0x00001920


	//   ....[6]....
        /*00c4*/ 	.word	0x00001950


	//----- nvinfo : EIATTR_CRS_STACK_SIZE
	.align		4
.L_237:
        /*00c8*/ 	.byte	0x04, 0x1e
        /*00ca*/ 	.short	(.L_239 - .L_238)
.L_238:
        /*00cc*/ 	.word	0x00000000


	//----- nvinfo : EIATTR_CBANK_PARAM_SIZE
	.align		4
.L_239:
        /*00d0*/ 	.byte	0x03, 0x19
        /*00d2*/ 	.short	0x0020


	//----- nvinfo : EIATTR_PARAM_CBANK
	.align		4
        /*00d4*/ 	.byte	0x04, 0x0a
        /*00d6*/ 	.short	(.L_241 - .L_240)
	.align		4
.L_240:
        /*00d8*/ 	.word	index@(.nv.constant0._Z10sat_kernelP6clauseS0_Pjii)
        /*00dc*/ 	.short	0x0380
        /*00de*/ 	.short	0x0020


	//----- nvinfo : EIATTR_SW_WAR
	.align		4
.L_241:
        /*00e0*/ 	.byte	0x04, 0x36
        /*00e2*/ 	.short	(.L_243 - .L_242)
.L_242:
        /*00e4*/ 	.word	0x00000008
.L_243:


//--------------------- .nv.info._Z10preprocessP6clauseS0_Pjiii --------------------------
	.section	.nv.info._Z10preprocessP6clauseS0_Pjiii,"",@"SHT_CUDA_INFO"
	.sectionflags	@""
	.align	4


	//----- nvinfo : EIATTR_CUDA_API_VERSION
	.align		4
        /*0000*/ 	.byte	0x04, 0x37
        /*0002*/ 	.short	(.L_245 - .L_244)
.L_244:
        /*0004*/ 	.word	0x00000082


	//----- nvinfo : EIATTR_KPARAM_INFO
	.align		4
.L_245:
        /*0008*/ 	.byte	0x04, 0x17
        /*000a*/ 	.short	(.L_247 - .L_246)
.L_246:
        /*000c*/ 	.word	0x00000000
        /*0010*/ 	.short	0x0005
        /*0012*/ 	.short	0x0020
        /*0014*/ 	.byte	0x00, 0xf0, 0x11, 0x00


	//----- nvinfo : EIATTR_KPARAM_INFO
	.align		4
.L_247:
        /*0018*/ 	.byte	0x04, 0x17
        /*001a*/ 	.short	(.L_249 - .L_248)
.L_248:
        /*001c*/ 	.word	0x00000000
        /*0020*/ 	.short	0x0004
        /*0022*/ 	.short	0x001c
        /*0024*/ 	.byte	0x00, 0xf0, 0x11, 0x00


	//----- nvinfo : EIATTR_KPARAM_INFO
	.align		4
.L_249:
        /*0028*/ 	.byte	0x04, 0x17
        /*002a*/ 	.short	(.L_251 - .L_250)
.L_250:
        /*002c*/ 	.word	0x00000000
        /*0030*/ 	.short	0x0003
        /*0032*/ 	.short	0x0018
        /*0034*/ 	.byte	0x00, 0xf0, 0x11, 0x00


	//----- nvinfo : EIATTR_KPARAM_INFO
	.align		4
.L_251:
        /*0038*/ 	.byte	0x04, 0x17
        /*003a*/ 	.short	(.L_253 - .L_252)
.L_252:
        /*003c*/ 	.word	0x00000000
        /*0040*/ 	.short	0x0002
        /*0042*/ 	.short	0x0010
        /*0044*/ 	.byte	0x00, 0xf5, 0x21, 0x00


	//----- nvinfo : EIATTR_KPARAM_INFO
	.align		4
.L_253:
        /*0048*/ 	.byte	0x04, 0x17
        /*004a*/ 	.short	(.L_255 - .L_254)
.L_254:
        /*004c*/ 	.word	0x00000000
        /*0050*/ 	.short	0x0001
        /*0052*/ 	.short	0x0008
        /*0054*/ 	.byte	0x00, 0xf5, 0x21, 0x00


	//----- nvinfo : EIATTR_KPARAM_INFO
	.align		4
.L_255:
        /*0058*/ 	.byte	0x04, 0x17
        /*005a*/ 	.short	(.L_257 - .L_256)
.L_256:
        /*005c*/ 	.word	0x00000000
        /*0060*/ 	.short	0x0000
        /*0062*/ 	.short	0x0000
        /*0064*/ 	.byte	0x00, 0xf5, 0x21, 0x00


	//----- nvinfo : EIATTR_SPARSE_MMA_MASK
	.align		4
.L_257:
        /*0068*/ 	.byte	0x03, 0x50
        /*006a*/ 	.short	0x0000


	//----- nvinfo : EIATTR_MAXREG_COUNT
	.align		4
        /*006c*/ 	.byte	0x03, 0x1b
        /*006e*/ 	.short	0x00ff


	//----- nvinfo : EIATTR_MERCURY_ISA_VERSION
	.align		4
        /*0070*/ 	.byte	0x03, 0x5f
        /*0072*/ 	.short	0x0101


	//----- nvinfo : EIATTR_COOP_GROUP_MASK_REGIDS
	.align		4
        /*0074*/ 	.byte	0x04, 0x29
        /*0076*/ 	.short	(.L_259 - .L_258)


	//   ....[0]....
.L_258:
        /*0078*/ 	.word	0xffffffff


	//   ....[1]....
        /*007c*/ 	.word	0xffffffff


	//   ....[2]....
        /*0080*/ 	.word	0xffffffff


	//   ....[3]....
        /*0084*/ 	.word	0xffffffff


	//   ....[4]....
        /*0088*/ 	.word	0x05000002


	//   ....[5]....
        /*008c*/ 	.word	0xffffffff


	//   ....[6]....
        /*0090*/ 	.word	0xffffffff


	//   ....[7]....
        /*0094*/ 	.word	0x05000002


	//   ....[8]....
        /*0098*/ 	.word	0x05000002


	//   ....[9]....
        /*009c*/ 	.word	0x05000002


	//   ....[10]....
        /*00a0*/ 	.word	0x05000002


	//----- nvinfo : EIATTR_COOP_GROUP_INSTR_OFFSETS
	.align		4
.L_259:
        /*00a4*/ 	.byte	0x04, 0x28
        /*00a6*/ 	.short	(.L_261 - .L_260)


	//   ....[0]....
.L_260:
        /*00a8*/ 	.word	0x00000590


	//   ....[1]....
        /*00ac*/ 	.word	0x00000670


	//   ....[2]....
        /*00b0*/ 	.word	0x000007b0


	//   ....[3]....
        /*00b4*/ 	.word	0x00000810


	//   ....[4]....
        /*00b8*/ 	.word	0x000008c0


	//   ....[5]....
        /*00bc*/ 	.word	0x00001f40


	//   ....[6]....
        /*00c0*/ 	.word	0x00001fe0


	//   ....[7]....
        /*00c4*/ 	.word	0x00001ff0


	//   ....[8]....
        /*00c8*/ 	.word	0x00002270


	//   ....[9]....
        /*00cc*/ 	.word	0x000022d0


	//   ....[10]....
        /*00d0*/ 	.word	0x00002330


	//----- nvinfo : EIATTR_VRC_CTA_INIT_COUNT
	.align		4
.L_261:
        /*00d4*/ 	.byte	0x02, 0x4a
	.zero		1
	.zero		1


	//----- nvinfo : EIATTR_EXIT_INSTR_OFFSETS
	.align		4
        /*00d8*/ 	.byte	0x04, 0x1c
        /*00da*/ 	.short	(.L_263 - .L_262)


	//   ....[0]....
.L_262:
        /*00dc*/ 	.word	0x00000090


	//   ....[1]....
        /*00e0*/ 	.word	0x000005a0


	//   ....[2]....
        /*00e4*/ 	.word	0x00002030


	//   ....[3]....
        /*00e8*/ 	.word	0x000020c0


	//   ....[4]....
        /*00ec*/ 	.word	0x00002120


	//   ....[5]....
        /*00f0*/ 	.word	0x00002140


	//   ....[6]....
        /*00f4*/ 	.word	0x000021d0


	//   ....[7]....
        /*00f8*/ 	.word	0x000021f0


	//   ....[8]....
        /*00fc*/ 	.word	0x00002220


	//----- nvinfo : EIATTR_CRS_STACK_SIZE
	.align		4
.L_263:
        /*0100*/ 	.byte	0x04, 0x1e
        /*0102*/ 	.short	(.L_265 - .L_264)
.L_264:
        /*0104*/ 	.word	0x00000000


	//----- nvinfo : EIATTR_CBANK_PARAM_SIZE
	.align		4
.L_265:
        /*0108*/ 	.byte	0x03, 0x19
        /*010a*/ 	.short	0x0024


	//----- nvinfo : EIATTR_PARAM_CBANK
	.align		4
        /*010c*/ 	.byte	0x04, 0x0a
        /*010e*/ 	.short	(.L_267 - .L_266)
	.align		4
.L_266:
        /*0110*/ 	.word	index@(.nv.constant0._Z10preprocessP6clauseS0_Pjiii)
        /*0114*/ 	.short	0x0380
        /*0116*/ 	.short	0x0024


	//----- nvinfo : EIATTR_SW_WAR
	.align		4
.L_267:
        /*0118*/ 	.byte	0x04, 0x36
        /*011a*/ 	.short	(.L_269 - .L_268)
.L_268:
        /*011c*/ 	.word	0x00000008
.L_269:


//--------------------- .nv.callgraph             --------------------------
	.section	.nv.callgraph,"",@"SHT_CUDA_CALLGRAPH"
	.align	4
	.sectionentsize	8
	.align		4
        /*0000*/ 	.word	0x00000000
	.align		4
        /*0004*/ 	.word	0xffffffff
	.align		4
        /*0008*/ 	.word	0x00000000
	.align		4
        /*000c*/ 	.word	0xfffffffe
	.align		4
        /*0010*/ 	.word	0x00000000
	.align		4
        /*0014*/ 	.word	0xfffffffd
	.align		4
        /*0018*/ 	.word	0x00000000
	.align		4
        /*001c*/ 	.word	0xfffffffc


//--------------------- .nv.constant4             --------------------------
	.section	.nv.constant4,"a",@progbits
	.align	8
	.align		8
.nv.constant4:
        /*0000*/ 	.dword	formula_satisfied
	.align		8
        /*0008*/ 	.dword	id
	.align		8
        /*0010*/ 	.dword	d_p
	.align		8
        /*0018*/ 	.dword	nb_of_valid


//--------------------- .text._Z10scatter_2dP6clauseS0_Pjii --------------------------
	.section	.text._Z10scatter_2dP6clauseS0_Pjii,"ax",@progbits
	.align	128
        .global         _Z10scatter_2dP6clauseS0_Pjii
        .type           _Z10scatter_2dP6clauseS0_Pjii,@function
        .size           _Z10scatter_2dP6clauseS0_Pjii,(.L_x_141 - _Z10scatter_2dP6clauseS0_Pjii)
        .other          _Z10scatter_2dP6clauseS0_Pjii,@"STO_CUDA_ENTRY STV_DEFAULT"
_Z10scatter_2dP6clauseS0_Pjii:
.text._Z10scatter_2dP6clauseS0_Pjii:
[----:B------:R-:W-:Y:S01]  /*0000*/  LDC R1, c[0x0][0x37c] ;  /* 0x0000df00ff017b82 */ /* 0x000fe20000000800 */
[----:B------:R-:W0:Y:S07]  /*0010*/  S2R R10, SR_TID.X ;  /* 0x00000000000a7919 */ /* 0x000e2e0000002100 */
[----:B------:R-:W1:Y:S01]  /*0020*/  S2UR UR4, SR_CTAID.X ;  /* 0x00000000000479c3 */ /* 0x000e620000002500 */
[----:B------:R-:W2:Y:S01]  /*0030*/  LDCU UR5, c[0x0][0x39c] ;  /* 0x00007380ff0577ac */ /* 0x000ea20008000800 */
[----:B-1----:R-:W-:Y:S01]  /*0040*/  USHF.L.U32 UR4, UR4, 0x5, URZ ;  /* 0x0000000504047899 */ /* 0x002fe200080006ff */
[----:B0-----:R-:W-:-:S05]  /*0050*/  SHF.R.U32.HI R0, RZ, 0x5, R10 ;  /* 0x00000005ff007819 */ /* 0x001fca000001160a */
[----:B------:R-:W-:-:S04]  /*0060*/  LOP3.LUT R0, R0, UR4, RZ, 0xfc, !PT ;  /* 0x0000000400007c12 */ /* 0x000fc8000f8efcff */
[----:B--2---:R-:W-:-:S13]  /*0070*/  ISETP.GE.AND P0, PT, R0, UR5, PT ;  /* 0x0000000500007c0c */ /* 0x004fda000bf06270 */
[----:B------:R-:W-:Y:S05]  /*0080*/  @P0 EXIT ;  /* 0x000000000000094d */ /* 0x000fea0003800000 */
[----:B------:R-:W0:Y:S01]  /*0090*/  LDC R5, c[0x0][0x398] ;  /* 0x0000e600ff057b82 */ /* 0x000e220000000800 */
[----:B------:R-:W-:Y:S01]  /*00a0*/  LOP3.LUT P0, R6, R10, 0x1f, RZ, 0xc0, !PT ;  /* 0x0000001f0a067812 */ /* 0x000fe2000780c0ff */
[----:B------:R-:W1:Y:S01]  /*00b0*/  LDCU.64 UR4, c[0x0][0x358] ;  /* 0x00006b00ff0477ac */ /* 0x000e620008000a00 */
[----:B------:R-:W-:Y:S05]  /*00c0*/  BSSY.RECONVERGENT B0, `(.L_x_0) ;  /* 0x0000009000007945 */ /* 0x000fea0003800200 */
[----:B------:R-:W2:Y:S01]  /*00d0*/  LDC.64 R2, c[0x0][0x390] ;  /* 0x0000e400ff027b82 */ /* 0x000ea20000000a00 */
[-C--:B0-----:R-:W-:Y:S01]  /*00e0*/  IMAD R0, R0, R5.reuse, RZ ;  /* 0x0000000500007224 */ /* 0x081fe200078e02ff */
[----:B------:R-:W-:-:S03]  /*00f0*/  ISETP.GE.AND P1, PT, R6, R5, PT ;  /* 0x000000050600720c */ /* 0x000fc60003f26270 */
[----:B--2---:R-:W-:Y:S01]  /*0100*/  IMAD.WIDE R2, R0, 0x4, R2 ;  /* 0x0000000400027825 */ /* 0x004fe200078e0202 */
[----:B-1----:R-:W-:Y:S09]  /*0110*/  @P0 BRA `(.L_x_1) ;  /* 0x00000000000c0947 */ /* 0x002ff20003800000 */
[----:B------:R-:W-:-:S06]  /*0120*/  IMAD.WIDE R8, R5, 0x4, R2 ;  /* 0x0000000405087825 */ /* 0x000fcc00078e0202 */
[----:B------:R-:W2:Y:S02]  /*0130*/  LDG.E R8, desc[UR4][R8.64+-0x4] ;  /* 0xfffffc0408087981 */ /* 0x000ea4000c1e1900 */
[----:B--2---:R-:W-:-:S07]  /*0140*/  LOP3.LUT R4, R8, 0x7fffffff, RZ, 0xc0, !PT ;  /* 0x7fffffff08047812 */ /* 0x004fce00078ec0ff */
.L_x_1:
[----:B------:R-:W-:Y:S05]  /*0150*/  BSYNC.RECONVERGENT B0 ;  /* 0x0000000000007941 */ /* 0x000fea0003800200 */
.L_x_0:
[----:B------:R-:W0:Y:S01]  /*0160*/  SHFL.IDX PT, R4, R4, RZ, 0x1f ;  /* 0x00001fff04047589 */ /* 0x000e2200000e0000 */
[----:B------:R-:W-:Y:S05]  /*0170*/  @P1 EXIT ;  /* 0x000000000000194d */ /* 0x000fea0003800000 */
[----:B------:R-:W-:Y:S01]  /*0180*/  LOP3.LUT R8, RZ, R6, RZ, 0x33, !PT ;  /* 0x00000006ff087212 */ /* 0x000fe200078e33ff */
[----:B------:R-:W1:Y:S01]  /*0190*/  LDCU.64 UR10, c[0x0][0x380] ;  /* 0x00007000ff0a77ac */ /* 0x000e620008000a00 */
[----:B------:R-:W-:Y:S03]  /*01a0*/  BSSY.RECONVERGENT B0, `(.L_x_2) ;  /* 0x0000033000007945 */ /* 0x000fe60003800200 */
[----:B------:R-:W-:-:S05]  /*01b0*/  IMAD.IADD R12, R8, 0x1, R5 ;  /* 0x00000001080c7824 */ /* 0x000fca00078e0205 */
[C---:B------:R-:W-:Y:S02]  /*01c0*/  LOP3.LUT R7, R12.reuse, 0x60, RZ, 0xc0, !PT ;  /* 0x000000600c077812 */ /* 0x040fe400078ec0ff */
[----:B------:R-:W-:Y:S02]  /*01d0*/  ISETP.GE.U32.AND P0, PT, R12, 0x60, PT ;  /* 0x000000600c00780c */ /* 0x000fe40003f06070 */
[----:B------:R-:W-:Y:S02]  /*01e0*/  ISETP.NE.AND P1, PT, R7, 0x60, PT ;  /* 0x000000600700780c */ /* 0x000fe40003f25270 */
[----:B------:R-:W-:-:S11]  /*01f0*/  SHF.R.S32.HI R7, RZ, 0x1f, R0 ;  /* 0x0000001fff077819 */ /* 0x000fd60000011400 */
[----:B-1----:R-:W-:Y:S05]  /*0200*/  @!P1 BRA `(.L_x_3) ;  /* 0x0000000000b09947 */ /* 0x002fea0003800000 */
[----:B------:R-:W1:Y:S01]  /*0210*/  LDCU.64 UR8, c[0x0][0x388] ;  /* 0x00007100ff0877ac */ /* 0x000e620008000a00 */
[----:B------:R-:W-:Y:S01]  /*0220*/  LOP3.LUT R13, R10, 0x1f, RZ, 0xc0, !PT ;  /* 0x0000001f0a0d7812 */ /* 0x000fe200078ec0ff */
[C---:B------:R-:W-:Y:S01]  /*0230*/  IMAD.SHL.U32 R8, R0.reuse, 0x4, RZ ;  /* 0x0000000400087824 */ /* 0x040fe200078e00ff */
[C---:B------:R-:W-:Y:S01]  /*0240*/  SHF.L.U64.HI R9, R0.reuse, 0x2, R7 ;  /* 0x0000000200097819 */ /* 0x040fe20000010207 */
[----:B------:R-:W2:Y:S01]  /*0250*/  LDCU.64 UR6, c[0x0][0x390] ;  /* 0x00007200ff0677ac */ /* 0x000ea20008000a00 */
[----:B------:R-:W-:Y:S02]  /*0260*/  IADD3 R11, P2, PT, R0, R13, RZ ;  /* 0x0000000d000b7210 */ /* 0x000fe40007f5e0ff */
[----:B------:R-:W-:Y:S01]  /*0270*/  LEA.HI R10, R12, 0x1, RZ, 0x1b ;  /* 0x000000010c0a7811 */ /* 0x000fe200078fd8ff */
[----:B------:R-:W-:-:S03]  /*0280*/  IMAD.WIDE.U32 R8, R13, 0x4, R8 ;  /* 0x000000040d087825 */ /* 0x000fc600078e0008 */
[----:B------:R-:W-:Y:S01]  /*0290*/  LOP3.LUT R10, R10, 0x3, RZ, 0xc0, !PT ;  /* 0x000000030a0a7812 */ /* 0x000fe200078ec0ff */
[----:B------:R-:W-:Y:S01]  /*02a0*/  IMAD.X R14, RZ, RZ, R7, P2 ;  /* 0x000000ffff0e7224 */ /* 0x000fe200010e0607 */
[C---:B-1----:R-:W-:Y:S02]  /*02b0*/  LEA R16, P1, R11.reuse, UR8, 0x2 ;  /* 0x000000080b107c11 */ /* 0x042fe4000f8210ff */
[----:B--2---:R-:W-:Y:S02]  /*02c0*/  IADD3 R12, P2, PT, R8, UR6, RZ ;  /* 0x00000006080c7c10 */ /* 0x004fe4000ff5e0ff */
[----:B------:R-:W-:Y:S02]  /*02d0*/  IADD3 R16, P3, PT, R16, 0x3, RZ ;  /* 0x0000000310107810 */ /* 0x000fe40007f7e0ff */
[----:B------:R-:W-:Y:S01]  /*02e0*/  LEA.HI.X R8, R11, UR9, R14, 0x2, P1 ;  /* 0x000000090b087c11 */ /* 0x000fe200088f140e */
[----:B------:R-:W-:Y:S01]  /*02f0*/  IMAD.MOV R14, RZ, RZ, -R10 ;  /* 0x000000ffff0e7224 */ /* 0x000fe200078e0a0a */
[----:B------:R-:W-:-:S03]  /*0300*/  IADD3.X R13, PT, PT, R9, UR7, RZ, P2, !PT ;  /* 0x00000007090d7c10 */ /* 0x000fc600097fe4ff */
[----:B------:R-:W-:-:S07]  /*0310*/  IMAD.X R9, RZ, RZ, R8, P3 ;  /* 0x000000ffff097224 */ /* 0x000fce00018e0608 */
.L_x_4:
[----:B-1----:R1:W2:Y:S01]  /*0320*/  LDG.E R11, desc[UR4][R12.64] ;  /* 0x000000040c0b7981 */ /* 0x0022a2000c1e1900 */
[----:B------:R-:W-:-:S05]  /*0330*/  IMAD.MOV.U32 R8, RZ, RZ, R16 ;  /* 0x000000ffff087224 */ /* 0x000fca00078e0010 */
[----:B------:R-:W3:Y:S04]  /*0340*/  LDG.E.U8 R15, desc[UR4][R8.64+-0x3] ;  /* 0xfffffd04080f7981 */ /* 0x000ee8000c1e1100 */
[----:B------:R-:W4:Y:S04]  /*0350*/  LDG.E.U8 R17, desc[UR4][R8.64+-0x2] ;  /* 0xfffffe0408117981 */ /* 0x000f28000c1e1100 */
[----:B------:R-:W5:Y:S04]  /*0360*/  LDG.E.U8 R19, desc[UR4][R8.64+-0x1] ;  /* 0xffffff0408137981 */ /* 0x000f68000c1e1100 */
[----:B------:R4:W5:Y:S01]  /*0370*/  LDG.E.U8 R21, desc[UR4][R8.64] ;  /* 0x0000000408157981 */ /* 0x000962000c1e1100 */
[----:B------:R-:W-:Y:S01]  /*0380*/  VIADD R14, R14, 0x1 ;  /* 0x000000010e0e7836 */ /* 0x000fe20000000000 */
[----:B-1----:R-:W-:-:S05]  /*0390*/  IADD3 R12, P2, PT, R12, 0x80, RZ ;  /* 0x000000800c0c7810 */ /* 0x002fca0007f5e0ff */
[----:B------:R-:W-:Y:S01]  /*03a0*/  IMAD.X R13, RZ, RZ, R13, P2 ;  /* 0x000000ffff0d7224 */ /* 0x000fe200010e060d */
[C---:B--2---:R-:W-:Y:S02]  /*03b0*/  ISETP.GE.AND P1, PT, R11.reuse, RZ, PT ;  /* 0x000000ff0b00720c */ /* 0x044fe40003f26270 */
[C---:B------:R-:W-:Y:S02]  /*03c0*/  LOP3.LUT R10, R11.reuse, 0x7fffffff, RZ, 0xc0, !PT ;  /* 0x7fffffff0b0a7812 */ /* 0x040fe400078ec0ff */
[----:B0-----:R-:W-:Y:S01]  /*03d0*/  IADD3 R11, PT, PT, -R11, R4, R6 ;  /* 0x000000040b0b7210 */ /* 0x001fe20007ffe106 */
[----:B------:R-:W-:-:S08]  /*03e0*/  VIADD R6, R6, 0x20 ;  /* 0x0000002006067836 */ /* 0x000fd00000000000 */
[----:B------:R-:W-:-:S05]  /*03f0*/  @!P1 VIADD R11, R10, 0xffffffff ;  /* 0xffffffff0a0b9836 */ /* 0x000fca0000000000 */
[----:B------:R-:W-:Y:S02]  /*0400*/  SHF.R.S32.HI R10, RZ, 0x1f, R11 ;  /* 0x0000001fff0a7819 */ /* 0x000fe4000001140b */
[----:B------:R-:W-:-:S05]  /*0410*/  IADD3 R11, P1, PT, R0, R11, RZ ;  /* 0x0000000b000b7210 */ /* 0x000fca0007f3e0ff */
[----:B------:R-:W-:Y:S01]  /*0420*/  IMAD.X R16, R7, 0x1, R10, P1 ;  /* 0x0000000107107824 */ /* 0x000fe200008e060a */
[----:B------:R-:W-:-:S04]  /*0430*/  LEA R10, P1, R11, UR10, 0x2 ;  /* 0x0000000a0b0a7c11 */ /* 0x000fc8000f8210ff */
[----:B------:R-:W-:Y:S02]  /*0440*/  LEA.HI.X R11, R11, UR11, R16, 0x2, P1 ;  /* 0x0000000b0b0b7c11 */ /* 0x000fe400088f1410 */
[----:B------:R-:W-:Y:S02]  /*0450*/  ISETP.NE.AND P1, PT, R14, RZ, PT ;  /* 0x000000ff0e00720c */ /* 0x000fe40003f25270 */
[----:B------:R-:W-:Y:S01]  /*0460*/  IADD3 R16, P3, PT, R8, 0x80, RZ ;  /* 0x0000008008107810 */ /* 0x000fe20007f7e0ff */
[----:B---3--:R1:W-:Y:S04]  /*0470*/  STG.E.U8 desc[UR4][R10.64], R15 ;  /* 0x0000000f0a007986 */ /* 0x0083e8000c101104 */
[----:B----4-:R1:W-:Y:S01]  /*0480*/  STG.E.U8 desc[UR4][R10.64+0x1], R17 ;  /* 0x000001110a007986 */ /* 0x0103e2000c101104 */
[----:B------:R-:W-:-:S03]  /*0490*/  IMAD.X R9, RZ, RZ, R9, P3 ;  /* 0x000000ffff097224 */ /* 0x000fc600018e0609 */
[----:B-----5:R1:W-:Y:S04]  /*04a0*/  STG.E.U8 desc[UR4][R10.64+0x2], R19 ;  /* 0x000002130a007986 */ /* 0x0203e8000c101104 */
[----:B------:R1:W-:Y:S01]  /*04b0*/  STG.E.U8 desc[UR4][R10.64+0x3], R21 ;  /* 0x000003150a007986 */ /* 0x0003e2000c101104 */
[----:B------:R-:W-:Y:S05]  /*04c0*/  @P1 BRA `(.L_x_4) ;  /* 0xfffffffc00941947 */ /* 0x000fea000383ffff */
.L_x_3:
[----:B------:R-:W-:Y:S05]  /*04d0*/  BSYNC.RECONVERGENT B0 ;  /* 0x0000000000007941 */ /* 0x000fea0003800200 */
.L_x_2:
[----:B------:R-:W-:Y:S05]  /*04e0*/  @!P0 EXIT ;  /* 0x000000000000894d */ /* 0x000fea0003800000 */
[----:B------:R-:W-:Y:S01]  /*04f0*/  VIADD R13, R6, 0x40 ;  /* 0x00000040060d7836 */ /* 0x000fe20000000000 */
[----:B------:R-:W2:Y:S06]  /*0500*/  LDCU.128 UR8, c[0x0][0x380] ;  /* 0x00007000ff0877ac */ /* 0x000eac0008000c00 */
.L_x_5:
[----:B-1----:R-:W-:-:S04]  /*0510*/  VIADD R11, R13, 0xffffffc0 ;  /* 0xffffffc00d0b7836 */ /* 0x002fc80000000000 */
[----:B----4-:R-:W-:-:S05]  /*0520*/  IMAD.WIDE.U32 R8, R11, 0x4, R2 ;  /* 0x000000040b087825 */ /* 0x010fca00078e0002 */
[----:B------:R-:W3:Y:S01]  /*0530*/  LDG.E R15, desc[UR4][R8.64] ;  /* 0x00000004080f7981 */ /* 0x000ee2000c1e1900 */
[----:B------:R-:W-:-:S05]  /*0540*/  IADD3 R11, P0, PT, R0, R11, RZ ;  /* 0x0000000b000b7210 */ /* 0x000fca0007f1e0ff */
[----:B------:R-:W-:Y:S01]  /*0550*/  IMAD.X R6, RZ, RZ, R7, P0 ;  /* 0x000000ffff067224 */ /* 0x000fe200000e0607 */
[----:B--2---:R-:W-:-:S04]  /*0560*/  LEA R10, P0, R11, UR10, 0x2 ;  /* 0x0000000a0b0a7c11 */ /* 0x004fc8000f8010ff */
[----:B------:R-:W-:-:S05]  /*0570*/  LEA.HI.X R11, R11, UR11, R6, 0x2, P0 ;  /* 0x0000000b0b0b7c11 */ /* 0x000fca00080f1406 */
[----:B------:R-:W2:Y:S04]  /*0580*/  LDG.E.U8 R17, desc[UR4][R10.64] ;  /* 0x000000040a117981 */ /* 0x000ea8000c1e1100 */
[----:B------:R-:W4:Y:S04]  /*0590*/  LDG.E.U8 R19, desc[UR4][R10.64+0x1] ;  /* 0x000001040a137981 */ /* 0x000f28000c1e1100 */
[----:B------:R-:W5:Y:S04]  /*05a0*/  LDG.E.U8 R21, desc[UR4][R10.64+0x2] ;  /* 0x000002040a157981 */ /* 0x000f68000c1e1100 */
[----:B------:R-:W5:Y:S01]  /*05b0*/  LDG.E.U8 R23, desc[UR4][R10.64+0x3] ;  /* 0x000003040a177981 */ /* 0x000f62000c1e1100 */
[----:B0-----:R-:W-:Y:S01]  /*05c0*/  IMAD.IADD R6, R4, 0x1, R13 ;  /* 0x0000000104067824 */ /* 0x001fe200078e020d */
[----:B---3--:R-:W-:-:S02]  /*05d0*/  ISETP.GE.AND P0, PT, R15, RZ, PT ;  /* 0x000000ff0f00720c */ /* 0x008fc40003f06270 */
[----:B------:R-:W-:Y:S02]  /*05e0*/  LOP3.LUT R12, R15, 0x7fffffff, RZ, 0xc0, !PT ;  /* 0x7fffffff0f0c7812 */ /* 0x000fe400078ec0ff */
[----:B------:R-:W-:-:S09]  /*05f0*/  IADD3 R15, PT, PT, R6, -0x40, -R15 ;  /* 0xffffffc0060f7810 */ /* 0x000fd20007ffe80f */
[----:B------:R-:W-:-:S05]  /*0600*/  @!P0 VIADD R15, R12, 0xffffffff ;  /* 0xffffffff0c0f8836 */ /* 0x000fca0000000000 */
[----:B------:R-:W-:Y:S02]  /*0610*/  SHF.R.S32.HI R12, RZ, 0x1f, R15 ;  /* 0x0000001fff0c7819 */ /* 0x000fe4000001140f */
[----:B------:R-:W-:-:S05]  /*0620*/  IADD3 R15, P0, PT, R0, R15, RZ ;  /* 0x0000000f000f7210 */ /* 0x000fca0007f1e0ff */
[----:B------:R-:W-:Y:S01]  /*0630*/  IMAD.X R12, R7, 0x1, R12, P0 ;  /* 0x00000001070c7824 */ /* 0x000fe200000e060c */
[----:B------:R-:W-:-:S04]  /*0640*/  LEA R14, P0, R15, UR8, 0x2 ;  /* 0x000000080f0e7c11 */ /* 0x000fc8000f8010ff */
[----:B------:R-:W-:-:S05]  /*0650*/  LEA.HI.X R15, R15, UR9, R12, 0x2, P0 ;  /* 0x000000090f0f7c11 */ /* 0x000fca00080f140c */
[----:B--2---:R-:W-:Y:S04]  /*0660*/  STG.E.U8 desc[UR4][R14.64], R17 ;  /* 0x000000110e007986 */ /* 0x004fe8000c101104 */
[----:B----4-:R-:W-:Y:S04]  /*0670*/  STG.E.U8 desc[UR4][R14.64+0x1], R19 ;  /* 0x000001130e007986 */ /* 0x010fe8000c101104 */
[----:B-----5:R-:W-:Y:S04]  /*0680*/  STG.E.U8 desc[UR4][R14.64+0x2], R21 ;  /* 0x000002150e007986 */ /* 0x020fe8000c101104 */
[----:B------:R0:W-:Y:S04]  /*0690*/  STG.E.U8 desc[UR4][R14.64+0x3], R23 ;  /* 0x000003170e007986 */ /* 0x0001e8000c101104 */
[----:B------:R-:W2:Y:S04]  /*06a0*/  LDG.E R25, desc[UR4][R8.64+0x80] ;  /* 0x0000800408197981 */ /* 0x000ea8000c1e1900 */
[----:B------:R-:W3:Y:S04]  /*06b0*/  LDG.E.U8 R27, desc[UR4][R10.64+0x80] ;  /* 0x000080040a1b7981 */ /* 0x000ee8000c1e1100 */
[----:B------:R-:W4:Y:S04]  /*06c0*/  LDG.E.U8 R29, desc[UR4][R10.64+0x81] ;  /* 0x000081040a1d7981 */ /* 0x000f28000c1e1100 */
[----:B------:R-:W5:Y:S04]  /*06d0*/  LDG.E.U8 R16, desc[UR4][R10.64+0x82] ;  /* 0x000082040a107981 */ /* 0x000f68000c1e1100 */
[----:B------:R-:W5:Y:S01]  /*06e0*/  LDG.E.U8 R18, desc[UR4][R10.64+0x83] ;  /* 0x000083040a127981 */ /* 0x000f62000c1e1100 */
[----:B--2---:R-:W-:-:S02]  /*06f0*/  ISETP.GE.AND P0, PT, R25, RZ, PT ;  /* 0x000000ff1900720c */ /* 0x004fc40003f06270 */
[----:B------:R-:W-:Y:S02]  /*0700*/  LOP3.LUT R12, R25, 0x7fffffff, RZ, 0xc0, !PT ;  /* 0x7fffffff190c7812 */ /* 0x000fe400078ec0ff */
[----:B------:R-:W-:-:S09]  /*0710*/  IADD3 R25, PT, PT, R6, -0x20, -R25 ;  /* 0xffffffe006197810 */ /* 0x000fd20007ffe819 */
[----:B------:R-:W-:-:S05]  /*0720*/  @!P0 VIADD R25, R12, 0xffffffff ;  /* 0xffffffff0c198836 */ /* 0x000fca0000000000 */
[----:B------:R-:W-:Y:S02]  /*0730*/  SHF.R.S32.HI R12, RZ, 0x1f, R25 ;  /* 0x0000001fff0c7819 */ /* 0x000fe40000011419 */
[----:B------:R-:W-:-:S05]  /*0740*/  IADD3 R25, P0, PT, R0, R25, RZ ;  /* 0x0000001900197210 */ /* 0x000fca0007f1e0ff */
[----:B------:R-:W-:Y:S01]  /*0750*/  IMAD.X R12, R7, 0x1, R12, P0 ;  /* 0x00000001070c7824 */ /* 0x000fe200000e060c */
[----:B0-----:R-:W-:-:S04]  /*0760*/  LEA R14, P0, R25, UR8, 0x2 ;  /* 0x00000008190e7c11 */ /* 0x001fc8000f8010ff */
[----:B------:R-:W-:-:S05]  /*0770*/  LEA.HI.X R15, R25, UR9, R12, 0x2, P0 ;  /* 0x00000009190f7c11 */ /* 0x000fca00080f140c */
[----:B---3--:R-:W-:Y:S04]  /*0780*/  STG.E.U8 desc[UR4][R14.64], R27 ;  /* 0x0000001b0e007986 */ /* 0x008fe8000c101104 */
        /* <DEDUP_REMOVED lines=9> */
[----:B------:R-:W-:-:S05]  /*0820*/  LOP3.LUT R12, R17, 0x7fffffff, RZ, 0xc0, !PT ;  /* 0x7fffffff110c7812 */ /* 0x000fca00078ec0ff */
[----:B------:R-:W-:-:S06]  /*0830*/  VIADD R19, R12, 0xffffffff ;  /* 0xffffffff0c137836 */ /* 0x000fcc0000000000 */
[----:B------:R-:W-:-:S05]  /*0840*/  @P0 IMAD.IADD R19, R6, 0x1, -R17 ;  /* 0x0000000106130824 */ /* 0x000fca00078e0a11 */
[----:B------:R-:W-:Y:S02]  /*0850*/  SHF.R.S32.HI R12, RZ, 0x1f, R19 ;  /* 0x0000001fff0c7819 */ /* 0x000fe40000011413 */
[----:B------:R-:W-:-:S05]  /*0860*/  IADD3 R19, P0, PT, R0, R19, RZ ;  /* 0x0000001300137210 */ /* 0x000fca0007f1e0ff */
[----:B------:R-:W-:Y:S01]  /*0870*/  IMAD.X R12, R7, 0x1, R12, P0 ;  /* 0x00000001070c7824 */ /* 0x000fe200000e060c */
[----:B0-----:R-:W-:-:S04]  /*0880*/  LEA R14, P0, R19, UR8, 0x2 ;  /* 0x00000008130e7c11 */ /* 0x001fc8000f8010ff */
[----:B------:R-:W-:-:S05]  /*0890*/  LEA.HI.X R15, R19, UR9, R12, 0x2, P0 ;  /* 0x00000009130f7c11 */ /* 0x000fca00080f140c */
[----:B---3--:R3:W-:Y:S04]  /*08a0*/  STG.E.U8 desc[UR4][R14.64], R21 ;  /* 0x000000150e007986 */ /* 0x0087e8000c101104 */
[----:B----4-:R3:W-:Y:S04]  /*08b0*/  STG.E.U8 desc[UR4][R14.64+0x1], R23 ;  /* 0x000001170e007986 */ /* 0x0107e8000c101104 */
[----:B-----5:R3:W-:Y:S04]  /*08c0*/  STG.E.U8 desc[UR4][R14.64+0x2], R25 ;  /* 0x000002190e007986 */ /* 0x0207e8000c101104 */
[----:B------:R3:W-:Y:S04]  /*08d0*/  STG.E.U8 desc[UR4][R14.64+0x3], R20 ;  /* 0x000003140e007986 */ /* 0x0007e8000c101104 */
[----:B------:R-:W2:Y:S04]  /*08e0*/  LDG.E R9, desc[UR4][R8.64+0x180] ;  /* 0x0001800408097981 */ /* 0x000ea8000c1e1900 */
[----:B------:R-:W4:Y:S04]  /*08f0*/  LDG.E.U8 R19, desc[UR4][R10.64+0x180] ;  /* 0x000180040a137981 */ /* 0x000f28000c1e1100 */
[----:B------:R-:W5:Y:S04]  /*0900*/  LDG.E.U8 R27, desc[UR4][R10.64+0x181] ;  /* 0x000181040a1b7981 */ /* 0x000f68000c1e1100 */
[----:B------:R-:W3:Y:S04]  /*0910*/  LDG.E.U8 R29, desc[UR4][R10.64+0x182] ;  /* 0x000182040a1d7981 */ /* 0x000ee8000c1e1100 */
[----:B------:R-:W3:Y:S01]  /*0920*/  LDG.E.U8 R12, desc[UR4][R10.64+0x183] ;  /* 0x000183040a0c7981 */ /* 0x000ee2000c1e1100 */
[----:B--2---:R-:W-:-:S02]  /*0930*/  ISETP.GE.AND P0, PT, R9, RZ, PT ;  /* 0x000000ff0900720c */ /* 0x004fc40003f06270 */
[----:B------:R-:W-:Y:S02]  /*0940*/  IADD3 R17, PT, PT, R6, 0x20, -R9 ;  /* 0x0000002006117810 */ /* 0x000fe40007ffe809 */
[----:B------:R-:W-:-:S09]  /*0950*/  LOP3.LUT R6, R9, 0x7fffffff, RZ, 0xc0, !PT ;  /* 0x7fffffff09067812 */ /* 0x000fd200078ec0ff */
[----:B------:R-:W-:-:S05]  /*0960*/  @!P0 VIADD R17, R6, 0xffffffff ;  /* 0xffffffff06118836 */ /* 0x000fca0000000000 */
[----:B------:R-:W-:Y:S02]  /*0970*/  SHF.R.S32.HI R6, RZ, 0x1f, R17 ;  /* 0x0000001fff067819 */ /* 0x000fe40000011411 */
[----:B------:R-:W-:-:S05]  /*0980*/  IADD3 R17, P0, PT, R0, R17, RZ ;  /* 0x0000001100117210 */ /* 0x000fca0007f1e0ff */
[----:B------:R-:W-:Y:S01]  /*0990*/  IMAD.X R6, R7, 0x1, R6, P0 ;  /* 0x0000000107067824 */ /* 0x000fe200000e0606 */
[----:B------:R-:W-:-:S04]  /*09a0*/  LEA R8, P0, R17, UR8, 0x2 ;  /* 0x0000000811087c11 */ /* 0x000fc8000f8010ff */
[----:B------:R-:W-:Y:S01]  /*09b0*/  LEA.HI.X R9, R17, UR9, R6, 0x2, P0 ;  /* 0x0000000911097c11 */ /* 0x000fe200080f1406 */
[C---:B------:R-:W-:Y:S02]  /*09c0*/  VIADD R6, R13.reuse, 0x40 ;  /* 0x000000400d067836 */ /* 0x040fe40000000000 */
[----:B------:R-:W-:Y:S02]  /*09d0*/  VIADD R13, R13, 0x80 ;  /* 0x000000800d0d7836 */ /* 0x000fe40000000000 */
[----:B----4-:R4:W-:Y:S01]  /*09e0*/  STG.E.U8 desc[UR4][R8.64], R19 ;  /* 0x0000001308007986 */ /* 0x0109e2000c101104 */
[----:B------:R-:W-:-:S03]  /*09f0*/  ISETP.GE.AND P0, PT, R6, R5, PT ;  /* 0x000000050600720c */ /* 0x000fc60003f06270 */
[----:B-----5:R4:W-:Y:S04]  /*0a00*/  STG.E.U8 desc[UR4][R8.64+0x1], R27 ;  /* 0x0000011b08007986 */ /* 0x0209e8000c101104 */
[----:B---3--:R4:W-:Y:S04]  /*0a10*/  STG.E.U8 desc[UR4][R8.64+0x2], R29 ;  /* 0x0000021d08007986 */ /* 0x0089e8000c101104 */
[----:B------:R4:W-:Y:S02]  /*0a20*/  STG.E.U8 desc[UR4][R8.64+0x3], R12 ;  /* 0x0000030c08007986 */ /* 0x0009e4000c101104 */
[----:B------:R-:W-:Y:S05]  /*0a30*/  @!P0 BRA `(.L_x_5) ;  /* 0xfffffff800b48947 */ /* 0x000fea000383ffff */
[----:B------:R-:W-:Y:S05]  /*0a40*/  EXIT ;  /* 0x000000000000794d */ /* 0x000fea0003800000 */
.L_x_6:
[----:B------:R-:W-:-:S00]  /*0a50*/  BRA `(.L_x_6) ;  /* 0xfffffffc00fc7947 */ /* 0x000fc0000383ffff */
[----:B------:R-:W-:-:S00]  /*0a60*/  NOP ;  /* 0x0000000000007918 */ /* 0x000fc00000000000 */
        /* <DEDUP_REMOVED lines=9> */
.L_x_141:


//--------------------- .text._Z12propagate_2dPjiiii --------------------------
	.section	.text._Z12propagate_2dPjiiii,"ax",@progbits
	.align	128
        .global         _Z12propagate_2dPjiiii
        .type           _Z12propagate_2dPjiiii,@function
        .size           _Z12propagate_2dPjiiii,(.L_x_142 - _Z12propagate_2dPjiiii)
        .other          _Z12propagate_2dPjiiii,@"STO_CUDA_ENTRY STV_DEFAULT"
_Z12propagate_2dPjiiii:
.text._Z12propagate_2dPjiiii:
[----:B------:R-:W-:Y:S01]  /*0000*/  LDC R1, c[0x0][0x37c] ;  /* 0x0000df00ff017b82 */ /* 0x000fe20000000800 */
[----:B------:R-:W0:Y:S01]  /*0010*/  S2R R3, SR_TID.X ;  /* 0x0000000000037919 */ /* 0x000e220000002100 */
[----:B------:R-:W1:Y:S06]  /*0020*/  LDCU.64 UR6, c[0x0][0x358] ;  /* 0x00006b00ff0677ac */ /* 0x000e6c0008000a00 */
[----:B------:R-:W2:Y:S01]  /*0030*/  LDC R0, c[0x0][0x38c] ;  /* 0x0000e300ff007b82 */ /* 0x000ea20000000800 */
[----:B------:R-:W3:Y:S01]  /*0040*/  S2R R5, SR_CTAID.X ;  /* 0x0000000000057919 */ /* 0x000ee20000002500 */
[----:B------:R-:W4:Y:S06]  /*0050*/  LDCU UR8, c[0x0][0x388] ;  /* 0x00007100ff0877ac */ /* 0x000f2c0008000800 */
[----:B------:R-:W5:Y:S01]  /*0060*/  LDC R4, c[0x0][0x394] ;  /* 0x0000e500ff047b82 */ /* 0x000f620000000800 */
[----:B0-----:R-:W-:-:S13]  /*0070*/  ISETP.NE.AND P2, PT, R3, RZ, PT ;  /* 0x000000ff0300720c */ /* 0x001fda0003f45270 */
[----:B------:R-:W3:Y:S02]  /*0080*/  @!P2 LDC.64 R8, c[0x4][0x10] ;  /* 0x01000400ff08ab82 */ /* 0x000ee40000000a00 */
[----:B---3--:R-:W-:-:S05]  /*0090*/  @!P2 IMAD.WIDE.U32 R8, R5, 0x4, R8 ;  /* 0x000000040508a825 */ /* 0x008fca00078e0008 */
[----:B-1----:R0:W3:Y:S01]  /*00a0*/  @!P2 LDG.E R2, desc[UR6][R8.64] ;  /* 0x000000060802a981 */ /* 0x0020e2000c1e1900 */
[----:B--2---:R-:W-:Y:S01]  /*00b0*/  IABS R7, R0 ;  /* 0x0000000000077213 */ /* 0x004fe20000000000 */
[----:B-----5:R-:W-:Y:S01]  /*00c0*/  IMAD R4, R5, R4, R4 ;  /* 0x0000000405047224 */ /* 0x020fe200078e0204 */
[----:B------:R-:W1:Y:S02]  /*00d0*/  @!P2 S2R R12, SR_CgaCtaId ;  /* 0x00000000000ca919 */ /* 0x000e640000008800 */
[----:B------:R-:W2:Y:S01]  /*00e0*/  I2F.RP R6, R7 ;  /* 0x0000000700067306 */ /* 0x000ea20000209400 */
[----:B------:R-:W-:-:S07]  /*00f0*/  IMAD.IADD R5, R4, 0x1, R3 ;  /* 0x0000000104057824 */ /* 0x000fce00078e0203 */
[----:B--2---:R-:W2:Y:S02]  /*0100*/  MUFU.RCP R6, R6 ;  /* 0x0000000600067308 */ /* 0x004ea40000001000 */
[----:B--2---:R-:W-:-:S06]  /*0110*/  VIADD R10, R6, 0xffffffe ;  /* 0x0ffffffe060a7836 */ /* 0x004fcc0000000000 */
[----:B------:R2:W0:Y:S02]  /*0120*/  F2I.FTZ.U32.TRUNC.NTZ R11, R10 ;  /* 0x0000000a000b7305 */ /* 0x000424000021f000 */
[----:B--2---:R-:W-:Y:S02]  /*0130*/  IMAD.MOV.U32 R10, RZ, RZ, RZ ;  /* 0x000000ffff0a7224 */ /* 0x004fe400078e00ff */
[----:B0-----:R-:W-:-:S04]  /*0140*/  IMAD.MOV R8, RZ, RZ, -R11 ;  /* 0x000000ffff087224 */ /* 0x001fc800078e0a0b */
[----:B------:R-:W-:Y:S01]  /*0150*/  IMAD R9, R8, R7, RZ ;  /* 0x0000000708097224 */ /* 0x000fe200078e02ff */
[----:B------:R-:W-:-:S03]  /*0160*/  IABS R8, R5 ;  /* 0x0000000500087213 */ /* 0x000fc60000000000 */
[----:B------:R-:W-:Y:S01]  /*0170*/  IMAD.HI.U32 R11, R11, R9, R10 ;  /* 0x000000090b0b7227 */ /* 0x000fe200078e000a */
[----:B------:R-:W-:-:S05]  /*0180*/  LOP3.LUT R9, RZ, R0, RZ, 0x33, !PT ;  /* 0x00000000ff097212 */ /* 0x000fca00078e33ff */
[----:B------:R-:W-:-:S04]  /*0190*/  IMAD.HI.U32 R6, R11, R8, RZ ;  /* 0x000000080b067227 */ /* 0x000fc800078e00ff */
[----:B------:R-:W-:-:S04]  /*01a0*/  IMAD.MOV R6, RZ, RZ, -R6 ;  /* 0x000000ffff067224 */ /* 0x000fc800078e0a06 */
[C---:B------:R-:W-:Y:S02]  /*01b0*/  IMAD R8, R7.reuse, R6, R8 ;  /* 0x0000000607087224 */ /* 0x040fe400078e0208 */
[----:B------:R-:W0:Y:S03]  /*01c0*/  LDC R6, c[0x0][0x390] ;  /* 0x0000e400ff067b82 */ /* 0x000e260000000800 */
[----:B------:R-:W-:-:S13]  /*01d0*/  ISETP.GT.U32.AND P0, PT, R7, R8, PT ;  /* 0x000000080700720c */ /* 0x000fda0003f04070 */
[----:B------:R-:W-:Y:S01]  /*01e0*/  @!P0 IMAD.IADD R8, R8, 0x1, -R7 ;  /* 0x0000000108088824 */ /* 0x000fe200078e0a07 */
[----:B------:R-:W-:-:S04]  /*01f0*/  ISETP.GE.AND P0, PT, R5, RZ, PT ;  /* 0x000000ff0500720c */ /* 0x000fc80003f06270 */
[----:B------:R-:W-:-:S13]  /*0200*/  ISETP.GT.U32.AND P1, PT, R7, R8, PT ;  /* 0x000000080700720c */ /* 0x000fda0003f24070 */
[----:B------:R-:W-:Y:S02]  /*0210*/  @!P1 IADD3 R8, PT, PT, R8, -R7, RZ ;  /* 0x8000000708089210 */ /* 0x000fe40007ffe0ff */
[----:B------:R-:W-:-:S03]  /*0220*/  ISETP.NE.AND P1, PT, R0, RZ, PT ;  /* 0x000000ff0000720c */ /* 0x000fc60003f25270 */
[----:B------:R-:W-:-:S05]  /*0230*/  @!P0 IMAD.MOV R8, RZ, RZ, -R8 ;  /* 0x000000ffff088224 */ /* 0x000fca00078e0a08 */
[----:B------:R-:W-:-:S04]  /*0240*/  SEL R10, R9, R8, !P1 ;  /* 0x00000008090a7207 */ /* 0x000fc80004800000 */
[----:B------:R-:W-:Y:S02]  /*0250*/  ISETP.GE.AND P0, PT, R3, R10, PT ;  /* 0x0000000a0300720c */ /* 0x000fe40003f06270 */
[----:B------:R-:W-:Y:S02]  /*0260*/  @!P2 MOV R3, 0x400 ;  /* 0x000004000003a802 */ /* 0x000fe40000000f00 */
[----:B----4-:R-:W-:Y:S02]  /*0270*/  ISETP.GE.OR P0, PT, R5, UR8, P0 ;  /* 0x0000000805007c0c */ /* 0x010fe40008706670 */
[----:B-1----:R-:W-:Y:S02]  /*0280*/  @!P2 LEA R3, R12, R3, 0x18 ;  /* 0x000000030c03a211 */ /* 0x002fe400078ec0ff */
[----:B0-----:R-:W-:Y:S02]  /*0290*/  ISETP.LT.OR P0, PT, R6, 0x1, P0 ;  /* 0x000000010600780c */ /* 0x001fe40000701670 */
[----:B---3--:R-:W-:-:S05]  /*02a0*/  @!P2 LOP3.LUT R2, R2, 0x7fffffff, RZ, 0xc0, !PT ;  /* 0x7fffffff0202a812 */ /* 0x008fca00078ec0ff */
[----:B------:R0:W-:Y:S01]  /*02b0*/  @!P2 STS [R3], R2 ;  /* 0x000000020300a388 */ /* 0x0001e20000000800 */
[----:B------:R-:W-:Y:S06]  /*02c0*/  BAR.SYNC.DEFER_BLOCKING 0x0 ;  /* 0x0000000000007b1d */ /* 0x000fec0000010000 */
[----:B------:R-:W-:Y:S05]  /*02d0*/  @P0 EXIT ;  /* 0x000000000000094d */ /* 0x000fea0003800000 */
[----:B------:R-:W1:Y:S01]  /*02e0*/  S2UR UR5, SR_CgaCtaId ;  /* 0x00000000000579c3 */ /* 0x000e620000008800 */
[----:B------:R-:W-:Y:S01]  /*02f0*/  IMAD.HI.U32 R11, R11, 0x400, RZ ;  /* 0x000004000b0b7827 */ /* 0x000fe200078e00ff */
[----:B------:R-:W-:-:S03]  /*0300*/  UMOV UR4, 0x400 ;  /* 0x0000040000047882 */ /* 0x000fc60000000000 */
[----:B------:R-:W-:Y:S02]  /*0310*/  HFMA2 R13, -RZ, RZ, 0, 0 ;  /* 0x00000000ff0d7431 */ /* 0x000fe400000001ff */
[----:B------:R-:W-:Y:S01]  /*0320*/  IMAD.MOV R8, RZ, RZ, -R11 ;  /* 0x000000ffff087224 */ /* 0x000fe200078e0a0b */
[----:B0-----:R-:W0:Y:S03]  /*0330*/  LDC.64 R2, c[0x0][0x380] ;  /* 0x0000e000ff027b82 */ /* 0x001e260000000a00 */
[----:B------:R-:W-:-:S05]  /*0340*/  IMAD R8, R7, R8, 0x400 ;  /* 0x0000040007087424 */ /* 0x000fca00078e0208 */
[----:B------:R-:W-:Y:S01]  /*0350*/  ISETP.GT.U32.AND P0, PT, R7, R8, PT ;  /* 0x000000080700720c */ /* 0x000fe20003f04070 */
[----:B-1----:R-:W-:-:S12]  /*0360*/  ULEA UR4, UR5, UR4, 0x18 ;  /* 0x0000000405047291 */ /* 0x002fd8000f8ec0ff */
[----:B------:R-:W-:-:S05]  /*0370*/  @!P0 IMAD.IADD R8, R8, 0x1, -R7 ;  /* 0x0000000108088824 */ /* 0x000fca00078e0a07 */
[----:B------:R-:W-:Y:S01]  /*0380*/  ISETP.GT.U32.AND P0, PT, R7, R8, PT ;  /* 0x000000080700720c */ /* 0x000fe20003f04070 */
[----:B------:R-:W1:-:S12]  /*0390*/  LDS R11, [UR4] ;  /* 0x00000004ff0b7984 */ /* 0x000e580008000800 */
[----:B------:R-:W-:-:S05]  /*03a0*/  @!P0 IMAD.IADD R8, R8, 0x1, -R7 ;  /* 0x0000000108088824 */ /* 0x000fca00078e0a07 */
[----:B------:R-:W-:-:S07]  /*03b0*/  SEL R7, R9, R8, !P1 ;  /* 0x0000000809077207 */ /* 0x000fce0004800000 */
.L_x_7:
[----:B0-2---:R-:W-:-:S05]  /*03c0*/  IMAD.WIDE R8, R5, 0x4, R2 ;  /* 0x0000000405087825 */ /* 0x005fca00078e0202 */
[----:B------:R-:W1:Y:S01]  /*03d0*/  LDG.E R12, desc[UR6][R8.64] ;  /* 0x00000006080c7981 */ /* 0x000e62000c1e1900 */
[----:B------:R-:W-:Y:S02]  /*03e0*/  IMAD.IADD R17, R7, 0x1, R10 ;  /* 0x0000000107117824 */ /* 0x000fe400078e020a */
[----:B------:R-:W-:Y:S02]  /*03f0*/  VIADD R5, R5, 0x400 ;  /* 0x0000040005057836 */ /* 0x000fe40000000000 */
[----:B------:R-:W-:Y:S01]  /*0400*/  VIADD R13, R13, 0x1 ;  /* 0x000000010d0d7836 */ /* 0x000fe20000000000 */
[----:B------:R-:W-:-:S04]  /*0410*/  ISETP.GE.AND P0, PT, R17, R0, PT ;  /* 0x000000001100720c */ /* 0x000fc80003f06270 */
[----:B------:R-:W-:Y:S02]  /*0420*/  SEL R10, R0, RZ, P0 ;  /* 0x000000ff000a7207 */ /* 0x000fe40000000000 */
[----:B------:R-:W-:Y:S02]  /*0430*/  ISETP.GE.AND P0, PT, R5, UR8, PT ;  /* 0x0000000805007c0c */ /* 0x000fe4000bf06270 */
[----:B------:R-:W-:Y:S01]  /*0440*/  IADD3 R10, PT, PT, R17, -R10, RZ ;  /* 0x8000000a110a7210 */ /* 0x000fe20007ffe0ff */
[----:B------:R-:W-:Y:S01]  /*0450*/  IMAD.IADD R17, R5, 0x1, -R4 ;  /* 0x0000000105117824 */ /* 0x000fe200078e0a04 */
[----:B------:R-:W-:-:S04]  /*0460*/  ISETP.LT.AND P0, PT, R13, R6, !P0 ;  /* 0x000000060d00720c */ /* 0x000fc80004701270 */
[----:B------:R-:W-:Y:S01]  /*0470*/  ISETP.LT.AND P1, PT, R17, R10, PT ;  /* 0x0000000a1100720c */ /* 0x000fe20003f21270 */
[----:B-1----:R-:W-:-:S05]  /*0480*/  IMAD.IADD R15, R11, 0x1, R12 ;  /* 0x000000010b0f7824 */ /* 0x002fca00078e020c */
[----:B------:R2:W-:Y:S07]  /*0490*/  STG.E desc[UR6][R8.64], R15 ;  /* 0x0000000f08007986 */ /* 0x0005ee000c101906 */
[----:B------:R-:W-:Y:S05]  /*04a0*/  @P0 BRA P1, `(.L_x_7) ;  /* 0xfffffffc00c40947 */ /* 0x000fea000083ffff */
[----:B------:R-:W-:Y:S05]  /*04b0*/  EXIT ;  /* 0x000000000000794d */ /* 0x000fea0003800000 */
.L_x_8:
        /* <DEDUP_REMOVED lines=12> */
.L_x_142:


//--------------------- .text._Z13small_scan_2dii --------------------------
	.section	.text._Z13small_scan_2dii,"ax",@progbits
	.align	128
        .global         _Z13small_scan_2dii
        .type           _Z13small_scan_2dii,@function
        .size           _Z13small_scan_2dii,(.L_x_143 - _Z13small_scan_2dii)
        .other          _Z13small_scan_2dii,@"STO_CUDA_ENTRY STV_DEFAULT"
_Z13small_scan_2dii:
.text._Z13small_scan_2dii:
[----:B------:R-:W-:Y:S01]  /*0000*/  LDC R1, c[0x0][0x37c] ;  /* 0x0000df00ff017b82 */ /* 0x000fe20000000800 */
[----:B------:R-:W0:Y:S01]  /*0010*/  S2R R7, SR_TID.X ;  /* 0x0000000000077919 */ /* 0x000e220000002100 */
[----:B------:R-:W1:Y:S06]  /*0020*/  LDCU.64 UR6, c[0x4][0x10] ;  /* 0x01000200ff0677ac */ /* 0x000e6c0008000a00 */
[----:B------:R-:W2:Y:S01]  /*0030*/  LDC.64 R4, c[0x0][0x380] ;  /* 0x0000e000ff047b82 */ /* 0x000ea20000000a00 */
[----:B------:R-:W3:Y:S01]  /*0040*/  LDCU.64 UR4, c[0x0][0x358] ;  /* 0x00006b00ff0477ac */ /* 0x000ee20008000a00 */
[----:B0-----:R-:W-:-:S05]  /*0050*/  IMAD.SHL.U32 R0, R7, 0x4, RZ ;  /* 0x0000000407007824 */ /* 0x001fca00078e00ff */
[----:B------:R-:W-:-:S04]  /*0060*/  LOP3.LUT R0, R0, 0x7c, RZ, 0xc0, !PT ;  /* 0x0000007c00007812 */ /* 0x000fc800078ec0ff */
[----:B-1----:R-:W-:-:S05]  /*0070*/  IADD3 R2, P0, PT, R0, UR6, RZ ;  /* 0x0000000600027c10 */ /* 0x002fca000ff1e0ff */
[----:B------:R-:W-:-:S05]  /*0080*/  IMAD.X R3, RZ, RZ, UR7, P0 ;  /* 0x00000007ff037e24 */ /* 0x000fca00080e06ff */
[----:B---3--:R-:W3:Y:S01]  /*0090*/  LDG.E R10, desc[UR4][R2.64] ;  /* 0x00000004020a7981 */ /* 0x008ee2000c1e1900 */
[----:B--2---:R-:W-:Y:S02]  /*00a0*/  IABS R12, R5 ;  /* 0x00000005000c7213 */ /* 0x004fe40000000000 */
[----:B------:R-:W-:Y:S02]  /*00b0*/  LOP3.LUT R7, R7, 0x1f, RZ, 0xc0, !PT ;  /* 0x0000001f07077812 */ /* 0x000fe400078ec0ff */
[----:B------:R-:W0:Y:S03]  /*00c0*/  I2F.RP R6, R12 ;  /* 0x0000000c00067306 */ /* 0x000e260000209400 */
[----:B------:R-:W-:-:S05]  /*00d0*/  IMAD R0, R7, R4, R4 ;  /* 0x0000000407007224 */ /* 0x000fca00078e0204 */
[----:B------:R-:W-:Y:S01]  /*00e0*/  ISETP.GE.AND P2, PT, R0, RZ, PT ;  /* 0x000000ff0000720c */ /* 0x000fe20003f46270 */
[----:B0-----:R-:W0:Y:S02]  /*00f0*/  MUFU.RCP R6, R6 ;  /* 0x0000000600067308 */ /* 0x001e240000001000 */
[----:B0-----:R-:W-:Y:S01]  /*0100*/  VIADD R8, R6, 0xffffffe ;  /* 0x0ffffffe06087836 */ /* 0x001fe20000000000 */
[----:B------:R-:W-:-:S05]  /*0110*/  IABS R6, R0 ;  /* 0x0000000000067213 */ /* 0x000fca0000000000 */
[----:B------:R0:W1:Y:S02]  /*0120*/  F2I.FTZ.U32.TRUNC.NTZ R9, R8 ;  /* 0x0000000800097305 */ /* 0x000064000021f000 */
[----:B0-----:R-:W-:Y:S02]  /*0130*/  IMAD.MOV.U32 R8, RZ, RZ, RZ ;  /* 0x000000ffff087224 */ /* 0x001fe400078e00ff */
[----:B-1----:R-:W-:-:S04]  /*0140*/  IMAD.MOV R11, RZ, RZ, -R9 ;  /* 0x000000ffff0b7224 */ /* 0x002fc800078e0a09 */
[----:B------:R-:W-:-:S04]  /*0150*/  IMAD R11, R11, R12, RZ ;  /* 0x0000000c0b0b7224 */ /* 0x000fc800078e02ff */
[----:B------:R-:W-:-:S04]  /*0160*/  IMAD.HI.U32 R9, R9, R11, R8 ;  /* 0x0000000b09097227 */ /* 0x000fc800078e0008 */
[----:B------:R-:W-:Y:S02]  /*0170*/  IMAD.SHL.U32 R8, R4, 0x4, RZ ;  /* 0x0000000404087824 */ /* 0x000fe400078e00ff */
[----:B------:R-:W-:-:S04]  /*0180*/  IMAD.HI.U32 R9, R9, R6, RZ ;  /* 0x0000000609097227 */ /* 0x000fc800078e00ff */
[----:B------:R-:W-:-:S04]  /*0190*/  IMAD.MOV R9, RZ, RZ, -R9 ;  /* 0x000000ffff097224 */ /* 0x000fc800078e0a09 */
[----:B------:R-:W-:-:S05]  /*01a0*/  IMAD R9, R12, R9, R6 ;  /* 0x000000090c097224 */ /* 0x000fca00078e0206 */
[----:B------:R-:W-:-:S13]  /*01b0*/  ISETP.GT.U32.AND P0, PT, R12, R9, PT ;  /* 0x000000090c00720c */ /* 0x000fda0003f04070 */
[----:B------:R-:W-:Y:S01]  /*01c0*/  @!P0 IMAD.IADD R9, R9, 0x1, -R12 ;  /* 0x0000000109098824 */ /* 0x000fe200078e0a0c */
[----:B------:R-:W-:-:S04]  /*01d0*/  ISETP.NE.AND P0, PT, R5, RZ, PT ;  /* 0x000000ff0500720c */ /* 0x000fc80003f05270 */
[----:B------:R-:W-:-:S13]  /*01e0*/  ISETP.GT.U32.AND P1, PT, R12, R9, PT ;  /* 0x000000090c00720c */ /* 0x000fda0003f24070 */
[----:B------:R-:W-:-:S04]  /*01f0*/  @!P1 IMAD.IADD R9, R9, 0x1, -R12 ;  /* 0x0000000109099824 */ /* 0x000fc800078e0a0c */
[----:B------:R-:W-:Y:S01]  /*0200*/  @!P2 IMAD.MOV R9, RZ, RZ, -R9 ;  /* 0x000000ffff09a224 */ /* 0x000fe200078e0a09 */
[----:B------:R-:W-:Y:S02]  /*0210*/  @!P0 LOP3.LUT R9, RZ, R5, RZ, 0x33, !PT ;  /* 0x00000005ff098212 */ /* 0x000fe400078e33ff */
[----:B------:R-:W-:Y:S02]  /*0220*/  ISETP.NE.AND P0, PT, R7, RZ, PT ;  /* 0x000000ff0700720c */ /* 0x000fe40003f05270 */
[----:B------:R-:W-:Y:S01]  /*0230*/  ISETP.GE.AND P1, PT, R9, R4, PT ;  /* 0x000000040900720c */ /* 0x000fe20003f26270 */
[----:B---3--:R-:W0:Y:S02]  /*0240*/  SHFL.UP PT, R6, R10, 0x1, RZ ;  /* 0x042000000a067989 */ /* 0x008e2400000e00ff */
[----:B0-----:R-:W-:-:S04]  /*0250*/  LOP3.LUT R6, R6, 0x7fffffff, RZ, 0xc0, !PT ;  /* 0x7fffffff06067812 */ /* 0x001fc800078ec0ff */
[----:B------:R-:W-:-:S04]  /*0260*/  SEL R6, R6, RZ, P1 ;  /* 0x000000ff06067207 */ /* 0x000fc80000800000 */
[----:B------:R-:W-:Y:S01]  /*0270*/  SEL R5, R6, RZ, P0 ;  /* 0x000000ff06057207 */ /* 0x000fe20000000000 */
[----:B------:R-:W-:Y:S01]  /*0280*/  IMAD.SHL.U32 R6, R4, 0x2, RZ ;  /* 0x0000000204067824 */ /* 0x000fe200078e00ff */
[----:B------:R-:W-:-:S03]  /*0290*/  ISETP.GT.U32.AND P0, PT, R7, 0x1, PT ;  /* 0x000000010700780c */ /* 0x000fc60003f04070 */
[----:B------:R-:W-:Y:S01]  /*02a0*/  IMAD.IADD R5, R10, 0x1, R5 ;  /* 0x000000010a057824 */ /* 0x000fe200078e0205 */
[----:B------:R-:W-:-:S04]  /*02b0*/  ISETP.GT.AND P1, PT, R6, R9, PT ;  /* 0x000000090600720c */ /* 0x000fc80003f24270 */
[----:B------:R-:W0:Y:S02]  /*02c0*/  SHFL.UP PT, R0, R5, 0x2, RZ ;  /* 0x0440000005007989 */ /* 0x000e2400000e00ff */
[----:B0-----:R-:W-:-:S04]  /*02d0*/  LOP3.LUT R0, R0, 0x7fffffff, RZ, 0xc0, !PT ;  /* 0x7fffffff00007812 */ /* 0x001fc800078ec0ff */
[----:B------:R-:W-:Y:S02]  /*02e0*/  SEL R0, R0, RZ, !P1 ;  /* 0x000000ff00007207 */ /* 0x000fe40004800000 */
[----:B------:R-:W-:Y:S01]  /*02f0*/  ISETP.GT.AND P1, PT, R8, R9, PT ;  /* 0x000000090800720c */ /* 0x000fe20003f24270 */
[----:B------:R-:W-:Y:S01]  /*0300*/  IMAD.SHL.U32 R8, R4, 0x8, RZ ;  /* 0x0000000804087824 */ /* 0x000fe200078e00ff */
[----:B------:R-:W-:Y:S01]  /*0310*/  SEL R0, R0, RZ, P0 ;  /* 0x000000ff00007207 */ /* 0x000fe20000000000 */
[----:B------:R-:W-:Y:S01]  /*0320*/  IMAD.SHL.U32 R4, R4, 0x10, RZ ;  /* 0x0000001004047824 */ /* 0x000fe200078e00ff */
[----:B------:R-:W-:-:S03]  /*0330*/  ISETP.GT.U32.AND P0, PT, R7, 0x3, PT ;  /* 0x000000030700780c */ /* 0x000fc60003f04070 */
[----:B------:R-:W-:-:S05]  /*0340*/  IMAD.IADD R0, R5, 0x1, R0 ;  /* 0x0000000105007824 */ /* 0x000fca00078e0200 */
[----:B------:R-:W0:Y:S02]  /*0350*/  SHFL.UP PT, R6, R0, 0x4, RZ ;  /* 0x0480000000067989 */ /* 0x000e2400000e00ff */
[----:B0-----:R-:W-:-:S04]  /*0360*/  LOP3.LUT R6, R6, 0x7fffffff, RZ, 0xc0, !PT ;  /* 0x7fffffff06067812 */ /* 0x001fc800078ec0ff */
[----:B------:R-:W-:Y:S02]  /*0370*/  SEL R6, R6, RZ, !P1 ;  /* 0x000000ff06067207 */ /* 0x000fe40004800000 */
[----:B------:R-:W-:Y:S02]  /*0380*/  ISETP.GT.AND P1, PT, R8, R9, PT ;  /* 0x000000090800720c */ /* 0x000fe40003f24270 */
[----:B------:R-:W-:Y:S02]  /*0390*/  SEL R5, R6, RZ, P0 ;  /* 0x000000ff06057207 */ /* 0x000fe40000000000 */
        /* <DEDUP_REMOVED lines=11> */
[----:B------:R-:W-:-:S04]  /*0450*/  SEL R0, R0, RZ, !P1 ;  /* 0x000000ff00007207 */ /* 0x000fc80004800000 */
[----:B------:R-:W-:-:S05]  /*0460*/  SEL R5, R0, RZ, P0 ;  /* 0x000000ff00057207 */ /* 0x000fca0000000000 */
[----:B------:R-:W-:-:S05]  /*0470*/  IMAD.IADD R5, R6, 0x1, R5 ;  /* 0x0000000106057824 */ /* 0x000fca00078e0205 */
[----:B------:R-:W-:Y:S01]  /*0480*/  STG.E desc[UR4][R2.64], R5 ;  /* 0x0000000502007986 */ /* 0x000fe2000c101904 */
[----:B------:R-:W-:Y:S05]  /*0490*/  EXIT ;  /* 0x000000000000794d */ /* 0x000fea0003800000 */
.L_x_9:
        /* <DEDUP_REMOVED lines=14> */
.L_x_143:


//--------------------- .text._Z7scan_2dP6clausePjiiii --------------------------
	.section	.text._Z7scan_2dP6clausePjiiii,"ax",@progbits
	.align	128
        .global         _Z7scan_2dP6clausePjiiii
        .type           _Z7scan_2dP6clausePjiiii,@function
        .size           _Z7scan_2dP6clausePjiiii,(.L_x_144 - _Z7scan_2dP6clausePjiiii)
        .other          _Z7scan_2dP6clausePjiiii,@"STO_CUDA_ENTRY STV_DEFAULT"
_Z7scan_2dP6clausePjiiii:
.text._Z7scan_2dP6clausePjiiii:
[----:B------:R-:W-:Y:S01]  /*0000*/  LDC R1, c[0x0][0x37c] ;  /* 0x0000df00ff017b82 */ /* 0x000fe20000000800 */
[----:B------:R-:W0:Y:S01]  /*0010*/  S2R R18, SR_TID.X ;  /* 0x0000000000127919 */ /* 0x000e220000002100 */
[----:B------:R-:W1:Y:S06]  /*0020*/  LDCU UR4, c[0x0][0x39c] ;  /* 0x00007380ff0477ac */ /* 0x000e6c0008000800 */
[----:B------:R-:W2:Y:S01]  /*0030*/  LDC R2, c[0x0][0x398] ;  /* 0x0000e600ff027b82 */ /* 0x000ea20000000800 */
[----:B------:R-:W1:Y:S01]  /*0040*/  S2R R16, SR_CTAID.X ;  /* 0x0000000000107919 */ /* 0x000e620000002500 */
[----:B------:R-:W3:Y:S01]  /*0050*/  LDCU UR5, c[0x0][0x390] ;  /* 0x00007200ff0577ac */ /* 0x000ee20008000800 */
[----:B------:R-:W4:Y:S01]  /*0060*/  LDCU.64 UR6, c[0x0][0x358] ;  /* 0x00006b00ff0677ac */ /* 0x000f220008000a00 */
[----:B------:R-:W0:Y:S02]  /*0070*/  LDCU UR8, c[0x0][0x398] ;  /* 0x00007300ff0877ac */ /* 0x000e240008000800 */
[----:B0-----:R-:W-:Y:S01]  /*0080*/  ISETP.NE.AND P0, PT, R18, RZ, PT ;  /* 0x000000ff1200720c */ /* 0x001fe20003f05270 */
[----:B-1----:R-:W-:-:S04]  /*0090*/  IMAD R19, R16, UR4, RZ ;  /* 0x0000000410137c24 */ /* 0x002fc8000f8e02ff */
[----:B------:R-:W-:-:S08]  /*00a0*/  IMAD.IADD R17, R19, 0x1, R18 ;  /* 0x0000000113117824 */ /* 0x000fd000078e0212 */
[----:B------:R-:W0:Y:S01]  /*00b0*/  @!P0 S2R R3, SR_CgaCtaId ;  /* 0x0000000000038919 */ /* 0x000e220000008800 */
[----:B------:R-:W-:-:S04]  /*00c0*/  @!P0 MOV R0, 0x400 ;  /* 0x0000040000008802 */ /* 0x000fc80000000f00 */
[----:B0-----:R-:W-:-:S05]  /*00d0*/  @!P0 LEA R0, R3, R0, 0x18 ;  /* 0x0000000003008211 */ /* 0x001fca00078ec0ff */
[----:B------:R0:W-:Y:S04]  /*00e0*/  @!P0 STS [R0], RZ ;  /* 0x000000ff00008388 */ /* 0x0001e80000000800 */
[----:B------:R0:W-:Y:S01]  /*00f0*/  @!P0 STS [R0+0x84], RZ ;  /* 0x000084ff00008388 */ /* 0x0001e20000000800 */
[----:B------:R-:W-:Y:S01]  /*0100*/  BAR.SYNC.DEFER_BLOCKING 0x0 ;  /* 0x0000000000007b1d */ /* 0x000fe20000010000 */
[----:B---3--:R-:W-:-:S04]  /*0110*/  ISETP.GE.AND P0, PT, R17, UR5, PT ;  /* 0x0000000511007c0c */ /* 0x008fc8000bf06270 */
[----:B--2---:R-:W-:-:S13]  /*0120*/  ISETP.LT.OR P0, PT, R2, 0x1, P0 ;  /* 0x000000010200780c */ /* 0x004fda0000701670 */
[----:B0---4-:R-:W-:Y:S05]  /*0130*/  @P0 BRA `(.L_x_10) ;  /* 0x0000000800b40947 */ /* 0x011fea0003800000 */
[----:B------:R-:W0:Y:S01]  /*0140*/  LDC R0, c[0x0][0x394] ;  /* 0x0000e500ff007b82 */ /* 0x000e220000000800 */
[----:B------:R-:W-:Y:S01]  /*0150*/  IABS R9, R17 ;  /* 0x0000001100097213 */ /* 0x000fe20000000000 */
[----:B------:R-:W1:Y:S01]  /*0160*/  S2R R11, SR_CgaCtaId ;  /* 0x00000000000b7919 */ /* 0x000e620000008800 */
[C---:B------:R-:W-:Y:S02]  /*0170*/  ISETP.GE.AND P2, PT, R17.reuse, RZ, PT ;  /* 0x000000ff1100720c */ /* 0x040fe40003f46270 */
[----:B------:R-:W-:Y:S02]  /*0180*/  LOP3.LUT R10, R17, 0x3ff, RZ, 0xc0, !PT ;  /* 0x000003ff110a7812 */ /* 0x000fe400078ec0ff */
[----:B------:R-:W-:Y:S01]  /*0190*/  LOP3.LUT R13, R18, 0x1f, RZ, 0xc0, !PT ;  /* 0x0000001f120d7812 */ /* 0x000fe200078ec0ff */
[----:B------:R-:W2:Y:S01]  /*01a0*/  LDC R22, c[0x0][0x394] ;  /* 0x0000e500ff167b82 */ /* 0x000ea20000000800 */
[----:B------:R-:W-:Y:S02]  /*01b0*/  ISETP.NE.AND P4, PT, R10, 0x3ff, PT ;  /* 0x000003ff0a00780c */ /* 0x000fe40003f85270 */
[----:B------:R-:W-:-:S05]  /*01c0*/  LEA R12, R18, 0xffffffff, 0x5 ;  /* 0xffffffff120c7811 */ /* 0x000fca00078e28ff */
[----:B------:R-:W3:Y:S01]  /*01d0*/  LDC.64 R6, c[0x0][0x390] ;  /* 0x0000e400ff067b82 */ /* 0x000ee20000000a00 */
[-C--:B0-----:R-:W-:Y:S02]  /*01e0*/  IABS R8, R0.reuse ;  /* 0x0000000000087213 */ /* 0x081fe40000000000 */
[----:B------:R-:W-:Y:S02]  /*01f0*/  LOP3.LUT R14, RZ, R0, RZ, 0x33, !PT ;  /* 0x00000000ff0e7212 */ /* 0x000fe400078e33ff */
[----:B------:R-:W0:Y:S08]  /*0200*/  I2F.RP R4, R8 ;  /* 0x0000000800047306 */ /* 0x000e300000209400 */
[----:B0-----:R-:W0:Y:S02]  /*0210*/  MUFU.RCP R4, R4 ;  /* 0x0000000400047308 */ /* 0x001e240000001000 */
[----:B0-----:R-:W-:-:S06]  /*0220*/  VIADD R2, R4, 0xffffffe ;  /* 0x0ffffffe04027836 */ /* 0x001fcc0000000000 */
[----:B------:R0:W4:Y:S02]  /*0230*/  F2I.FTZ.U32.TRUNC.NTZ R3, R2 ;  /* 0x0000000200037305 */ /* 0x000124000021f000 */
[----:B0-----:R-:W-:Y:S02]  /*0240*/  IMAD.MOV.U32 R2, RZ, RZ, RZ ;  /* 0x000000ffff027224 */ /* 0x001fe400078e00ff */
[----:B----4-:R-:W-:-:S04]  /*0250*/  IMAD.MOV R5, RZ, RZ, -R3 ;  /* 0x000000ffff057224 */ /* 0x010fc800078e0a03 */
[----:B------:R-:W-:-:S04]  /*0260*/  IMAD R5, R5, R8, RZ ;  /* 0x0000000805057224 */ /* 0x000fc800078e02ff */
[----:B------:R-:W-:-:S06]  /*0270*/  IMAD.HI.U32 R3, R3, R5, R2 ;  /* 0x0000000503037227 */ /* 0x000fcc00078e0002 */
[----:B------:R-:W-:-:S04]  /*0280*/  IMAD.HI.U32 R5, R3, R9, RZ ;  /* 0x0000000903057227 */ /* 0x000fc800078e00ff */
[----:B------:R-:W-:-:S04]  /*0290*/  IMAD.HI.U32 R3, R3, 0x400, RZ ;  /* 0x0000040003037827 */ /* 0x000fc800078e00ff */
[----:B------:R-:W-:Y:S02]  /*02a0*/  IMAD.MOV R3, RZ, RZ, -R3 ;  /* 0x000000ffff037224 */ /* 0x000fe400078e0a03 */
[----:B------:R-:W-:Y:S02]  /*02b0*/  IMAD.MOV R5, RZ, RZ, -R5 ;  /* 0x000000ffff057224 */ /* 0x000fe400078e0a05 */
[C---:B------:R-:W-:Y:S02]  /*02c0*/  IMAD R15, R8.reuse, R3, 0x400 ;  /* 0x00000400080f7424 */ /* 0x040fe400078e0203 */
[C---:B------:R-:W-:Y:S01]  /*02d0*/  IMAD R9, R8.reuse, R5, R9 ;  /* 0x0000000508097224 */ /* 0x040fe200078e0209 */
[----:B------:R-:W0:Y:S02]  /*02e0*/  LDC.64 R2, c[0x0][0x380] ;  /* 0x0000e000ff027b82 */ /* 0x000e240000000a00 */
[C---:B------:R-:W-:Y:S02]  /*02f0*/  ISETP.GT.U32.AND P0, PT, R8.reuse, R15, PT ;  /* 0x0000000f0800720c */ /* 0x040fe40003f04070 */
[----:B------:R-:W-:-:S04]  /*0300*/  ISETP.GT.U32.AND P1, PT, R8, R9, PT ;  /* 0x000000090800720c */ /* 0x000fc80003f24070 */
[----:B------:R-:W4:Y:S07]  /*0310*/  LDC.64 R4, c[0x0][0x388] ;  /* 0x0000e200ff047b82 */ /* 0x000f2e0000000a00 */
[--C-:B------:R-:W-:Y:S02]  /*0320*/  @!P0 IMAD.IADD R15, R15, 0x1, -R8.reuse ;  /* 0x000000010f0f8824 */ /* 0x100fe400078e0a08 */
[----:B------:R-:W-:-:S03]  /*0330*/  @!P1 IMAD.IADD R9, R9, 0x1, -R8 ;  /* 0x0000000109099824 */ /* 0x000fc600078e0a08 */
[C---:B------:R-:W-:Y:S02]  /*0340*/  ISETP.GT.U32.AND P0, PT, R8.reuse, R15, PT ;  /* 0x0000000f0800720c */ /* 0x040fe40003f04070 */
[----:B------:R-:W-:-:S11]  /*0350*/  ISETP.GT.U32.AND P1, PT, R8, R9, PT ;  /* 0x000000090800720c */ /* 0x000fd60003f24070 */
[--C-:B------:R-:W-:Y:S01]  /*0360*/  @!P0 IMAD.IADD R15, R15, 0x1, -R8.reuse ;  /* 0x000000010f0f8824 */ /* 0x100fe200078e0a08 */
[----:B------:R-:W-:Y:S01]  /*0370*/  ISETP.NE.AND P0, PT, R0, RZ, PT ;  /* 0x000000ff0000720c */ /* 0x000fe20003f05270 */
[----:B------:R-:W-:Y:S01]  /*0380*/  @!P1 IMAD.IADD R9, R9, 0x1, -R8 ;  /* 0x0000000109099824 */ /* 0x000fe200078e0a08 */
[----:B------:R-:W-:Y:S02]  /*0390*/  MOV R8, 0x400 ;  /* 0x0000040000087802 */ /* 0x000fe40000000f00 */
[----:B------:R-:W-:Y:S01]  /*03a0*/  SHF.R.U32.HI R0, RZ, 0x3, R18 ;  /* 0x00000003ff007819 */ /* 0x000fe20000011612 */
[----:B------:R-:W-:Y:S01]  /*03b0*/  @!P2 IMAD.MOV R9, RZ, RZ, -R9 ;  /* 0x000000ffff09a224 */ /* 0x000fe200078e0a09 */
[----:B-1----:R-:W-:Y:S01]  /*03c0*/  LEA R8, R11, R8, 0x18 ;  /* 0x000000080b087211 */ /* 0x002fe200078ec0ff */
[----:B------:R-:W-:Y:S01]  /*03d0*/  IMAD.MOV.U32 R11, RZ, RZ, RZ ;  /* 0x000000ffff0b7224 */ /* 0x000fe200078e00ff */
[----:B------:R-:W-:Y:S02]  /*03e0*/  LOP3.LUT R0, R0, 0x7c, RZ, 0xc0, !PT ;  /* 0x0000007c00007812 */ /* 0x000fe400078ec0ff */
[----:B------:R-:W-:-:S02]  /*03f0*/  SEL R15, R14, R15, !P0 ;  /* 0x0000000f0e0f7207 */ /* 0x000fc40004000000 */
[----:B------:R-:W-:Y:S01]  /*0400*/  SEL R14, R14, R9, !P0 ;  /* 0x000000090e0e7207 */ /* 0x000fe20004000000 */
[----:B------:R-:W-:Y:S02]  /*0410*/  IMAD.IADD R10, R8, 0x1, R0 ;  /* 0x00000001080a7824 */ /* 0x000fe400078e0200 */
[----:B0-23--:R-:W-:-:S07]  /*0420*/  IMAD R0, R13, 0x4, R8 ;  /* 0x000000040d007824 */ /* 0x00dfce00078e0208 */
.L_x_14:
[----:B------:R-:W-:-:S06]  /*0430*/  IMAD.WIDE R8, R17, 0x4, R2 ;  /* 0x0000000411087825 */ /* 0x000fcc00078e0202 */
[----:B------:R-:W2:Y:S01]  /*0440*/  LDG.E.U8 R8, desc[UR6][R8.64+0x3] ;  /* 0x0000030608087981 */ /* 0x000ea2000c1e1100 */
[----:B------:R-:W-:Y:S01]  /*0450*/  UMOV UR4, 0xffffffff ;  /* 0xffffffff00047882 */ /* 0x000fe20000000000 */
[----:B------:R-:W-:Y:S02]  /*0460*/  VIMNMX R21, PT, PT, R13, R14, PT ;  /* 0x0000000e0d157248 */ /* 0x000fe40003fe0100 */
[----:B--2---:R-:W-:-:S04]  /*0470*/  LOP3.LUT P0, RZ, R8, 0x7, RZ, 0xc0, !PT ;  /* 0x0000000708ff7812 */ /* 0x004fc8000780c0ff */
[----:B------:R-:W-:Y:S01]  /*0480*/  SEL R24, RZ, 0x80000001, P0 ;  /* 0x80000001ff187807 */ /* 0x000fe20000000000 */
[----:B0-----:R-:W-:Y:S08]  /*0490*/  BRA.DIV UR4, `(.L_x_11) ;  /* 0x0000000a04087947 */ /* 0x001ff0000b800000 */
[----:B------:R-:W0:Y:S01]  /*04a0*/  SHFL.UP PT, R23, R24, 0x1, RZ ;  /* 0x0420000018177989 */ /* 0x000e2200000e00ff */
[----:B------:R-:W-:Y:S02]  /*04b0*/  ISETP.GT.AND P0, PT, R21, RZ, PT ;  /* 0x000000ff1500720c */ /* 0x000fe40003f04270 */
[----:B0-----:R-:W-:-:S04]  /*04c0*/  LOP3.LUT R23, R23, 0x7fffffff, RZ, 0xc0, !PT ;  /* 0x7fffffff17177812 */ /* 0x001fc800078ec0ff */
[----:B------:R-:W-:Y:S02]  /*04d0*/  SEL R23, R23, RZ, P0 ;  /* 0x000000ff17177207 */ /* 0x000fe40000000000 */
[----:B------:R-:W-:-:S03]  /*04e0*/  ISETP.GE.AND P0, PT, R21, 0x2, PT ;  /* 0x000000021500780c */ /* 0x000fc60003f06270 */
[----:B------:R-:W-:-:S05]  /*04f0*/  IMAD.IADD R25, R24, 0x1, R23 ;  /* 0x0000000118197824 */ /* 0x000fca00078e0217 */
[----:B------:R-:W0:Y:S02]  /*0500*/  SHFL.UP PT, R23, R25, 0x2, RZ ;  /* 0x0440000019177989 */ /* 0x000e2400000e00ff */
        /* <DEDUP_REMOVED lines=11> */
[----:B------:R-:W-:-:S05]  /*05c0*/  SEL R23, R23, RZ, P0 ;  /* 0x000000ff17177207 */ /* 0x000fca0000000000 */
[----:B------:R-:W-:-:S05]  /*05d0*/  IMAD.IADD R25, R24, 0x1, R23 ;  /* 0x0000000118197824 */ /* 0x000fca00078e0217 */
[----:B------:R0:W1:Y:S02]  /*05e0*/  SHFL.UP PT, R23, R25, 0x10, RZ ;  /* 0x0600000019177989 */ /* 0x00006400000e00ff */
.L_x_20:
[----:B------:R-:W-:Y:S01]  /*05f0*/  ISETP.GE.AND P0, PT, R21, 0x10, PT ;  /* 0x000000101500780c */ /* 0x000fe20003f06270 */
[----:B------:R-:W-:Y:S05]  /*0600*/  WARPSYNC.ALL ;  /* 0x0000000000007948 */ /* 0x000fea0003800000 */
[----:B-1----:R-:W-:Y:S02]  /*0610*/  LOP3.LUT R23, R23, 0x7fffffff, RZ, 0xc0, !PT ;  /* 0x7fffffff17177812 */ /* 0x002fe400078ec0ff */
[----:B------:R-:W-:Y:S02]  /*0620*/  ISETP.NE.AND P1, PT, R13, 0x1f, PT ;  /* 0x0000001f0d00780c */ /* 0x000fe40003f25270 */
[----:B------:R-:W-:-:S02]  /*0630*/  SEL R8, R23, RZ, P0 ;  /* 0x000000ff17087207 */ /* 0x000fc40000000000 */
[----:B------:R-:W-:-:S03]  /*0640*/  ISETP.GT.U32.AND P0, PT, R18, 0x1f, PT ;  /* 0x0000001f1200780c */ /* 0x000fc60003f04070 */
[----:B------:R-:W-:-:S06]  /*0650*/  IMAD.IADD R21, R25, 0x1, R8 ;  /* 0x0000000119157824 */ /* 0x000fcc00078e0208 */
[----:B------:R1:W-:Y:S01]  /*0660*/  @!P1 STS [R10+0x4], R21 ;  /* 0x000004150a009388 */ /* 0x0003e20000000800 */
[----:B------:R-:W-:Y:S06]  /*0670*/  BAR.SYNC.DEFER_BLOCKING 0x0 ;  /* 0x0000000000007b1d */ /* 0x000fec0000010000 */
[----:B------:R-:W-:Y:S05]  /*0680*/  @P0 BRA `(.L_x_12) ;  /* 0x0000000000f40947 */ /* 0x000fea0003800000 */
[----:B------:R-:W-:Y:S01]  /*0690*/  IABS R20, R22 ;  /* 0x0000001600147213 */ /* 0x000fe20000000000 */
[----:B------:R-:W-:Y:S01]  /*06a0*/  IMAD.IADD R23, R12, 0x1, R19 ;  /* 0x000000010c177824 */ /* 0x000fe200078e0213 */
[----:B------:R-:W-:Y:S01]  /*06b0*/  ISETP.NE.AND P5, PT, R22, RZ, PT ;  /* 0x000000ff1600720c */ /* 0x000fe20003fa5270 */
[----:B------:R-:W-:Y:S01]  /*06c0*/  IMAD.MOV.U32 R8, RZ, RZ, RZ ;  /* 0x000000ffff087224 */ /* 0x000fe200078e00ff */
[----:B------:R-:W2:Y:S01]  /*06d0*/  I2F.RP R24, R20 ;  /* 0x0000001400187306 */ /* 0x000ea20000209400 */
[----:B------:R-:W-:Y:S01]  /*06e0*/  UMOV UR4, 0xffffffff ;  /* 0xffffffff00047882 */ /* 0x000fe20000000000 */
[----:B------:R-:W-:Y:S02]  /*06f0*/  ISETP.GE.AND P6, PT, R23, RZ, PT ;  /* 0x000000ff1700720c */ /* 0x000fe40003fc6270 */
[C---:B------:R-:W-:Y:S02]  /*0700*/  ISETP.GT.U32.AND P3, PT, R13.reuse, 0xf, PT ;  /* 0x0000000f0d00780c */ /* 0x040fe40003f64070 */
[----:B------:R-:W-:-:S02]  /*0710*/  ISETP.GT.U32.AND P2, PT, R13, 0x7, PT ;  /* 0x000000070d00780c */ /* 0x000fc40003f44070 */
[----:B------:R-:W-:Y:S01]  /*0720*/  ISETP.GT.U32.AND P1, PT, R13, 0x3, PT ;  /* 0x000000030d00780c */ /* 0x000fe20003f24070 */
[----:B--2---:R-:W0:Y:S02]  /*0730*/  MUFU.RCP R24, R24 ;  /* 0x0000001800187308 */ /* 0x004e240000001000 */
[----:B0-----:R-:W-:-:S06]  /*0740*/  VIADD R25, R24, 0xffffffe ;  /* 0x0ffffffe18197836 */ /* 0x001fcc0000000000 */
[----:B------:R0:W2:Y:S02]  /*0750*/  F2I.FTZ.U32.TRUNC.NTZ R9, R25 ;  /* 0x0000001900097305 */ /* 0x0000a4000021f000 */
[----:B0-----:R0:W3:Y:S01]  /*0760*/  LDS R25, [R0] ;  /* 0x0000000000197984 */ /* 0x0010e20000000800 */
[----:B--2---:R-:W-:-:S04]  /*0770*/  IMAD.MOV R27, RZ, RZ, -R9 ;  /* 0x000000ffff1b7224 */ /* 0x004fc800078e0a09 */
[----:B------:R-:W-:-:S04]  /*0780*/  IMAD R27, R27, R20, RZ ;  /* 0x000000141b1b7224 */ /* 0x000fc800078e02ff */
[----:B------:R-:W-:Y:S01]  /*0790*/  IMAD.HI.U32 R8, R9, R27, R8 ;  /* 0x0000001b09087227 */ /* 0x000fe200078e0008 */
[----:B------:R-:W-:-:S05]  /*07a0*/  IABS R9, R23 ;  /* 0x0000001700097213 */ /* 0x000fca0000000000 */
[----:B------:R-:W-:-:S04]  /*07b0*/  IMAD.HI.U32 R8, R8, R9, RZ ;  /* 0x0000000908087227 */ /* 0x000fc800078e00ff */
[----:B------:R-:W-:-:S04]  /*07c0*/  IMAD.MOV R8, RZ, RZ, -R8 ;  /* 0x000000ffff087224 */ /* 0x000fc800078e0a08 */
[----:B------:R-:W-:-:S05]  /*07d0*/  IMAD R24, R20, R8, R9 ;  /* 0x0000000814187224 */ /* 0x000fca00078e0209 */
[----:B------:R-:W-:-:S13]  /*07e0*/  ISETP.GT.U32.AND P0, PT, R20, R24, PT ;  /* 0x000000181400720c */ /* 0x000fda0003f04070 */
[----:B------:R-:W-:-:S05]  /*07f0*/  @!P0 IMAD.IADD R24, R24, 0x1, -R20 ;  /* 0x0000000118188824 */ /* 0x000fca00078e0a14 */
[----:B------:R-:W-:-:S13]  /*0800*/  ISETP.GT.U32.AND P0, PT, R20, R24, PT ;  /* 0x000000181400720c */ /* 0x000fda0003f04070 */
[----:B------:R-:W-:Y:S01]  /*0810*/  @!P0 IMAD.IADD R24, R24, 0x1, -R20 ;  /* 0x0000000118188824 */ /* 0x000fe200078e0a14 */
[----:B------:R-:W-:-:S03]  /*0820*/  ISETP.GT.U32.AND P0, PT, R13, 0x1, PT ;  /* 0x000000010d00780c */ /* 0x000fc60003f04070 */
[----:B------:R-:W-:Y:S01]  /*0830*/  @!P6 IMAD.MOV R24, RZ, RZ, -R24 ;  /* 0x000000ffff18e224 */ /* 0x000fe200078e0a18 */
[----:B------:R-:W-:Y:S02]  /*0840*/  ISETP.NE.AND P6, PT, R13, RZ, PT ;  /* 0x000000ff0d00720c */ /* 0x000fe40003fc5270 */
[----:B------:R-:W-:Y:S01]  /*0850*/  @!P5 LOP3.LUT R24, RZ, R22, RZ, 0x33, !PT ;  /* 0x00000016ff18d212 */ /* 0x000fe200078e33ff */
[----:B0--3--:R-:W-:Y:S10]  /*0860*/  BRA.DIV UR4, `(.L_x_13) ;  /* 0x0000000604c47947 */ /* 0x009ff4000b800000 */
[----:B------:R-:W0:Y:S01]  /*0870*/  SHFL.UP PT, R23, R25, 0x1, RZ ;  /* 0x0420000019177989 */ /* 0x000e2200000e00ff */
[----:B------:R-:W-:Y:S02]  /*0880*/  ISETP.GT.AND P5, PT, R24, 0x1f, PT ;  /* 0x0000001f1800780c */ /* 0x000fe40003fa4270 */
[----:B0-----:R-:W-:-:S04]  /*0890*/  LOP3.LUT R23, R23, 0x7fffffff, RZ, 0xc0, !PT ;  /* 0x7fffffff17177812 */ /* 0x001fc800078ec0ff */
[----:B------:R-:W-:Y:S02]  /*08a0*/  SEL R23, R23, RZ, P5 ;  /* 0x000000ff17177207 */ /* 0x000fe40002800000 */
[----:B------:R-:W-:Y:S02]  /*08b0*/  ISETP.GT.AND P5, PT, R24, 0x3f, PT ;  /* 0x0000003f1800780c */ /* 0x000fe40003fa4270 */
[----:B------:R-:W-:-:S05]  /*08c0*/  SEL R26, R23, RZ, P6 ;  /* 0x000000ff171a7207 */ /* 0x000fca0003000000 */
[----:B------:R-:W-:-:S05]  /*08d0*/  IMAD.IADD R26, R25, 0x1, R26 ;  /* 0x00000001191a7824 */ /* 0x000fca00078e021a */
[----:B------:R-:W0:Y:S02]  /*08e0*/  SHFL.UP PT, R23, R26, 0x2, RZ ;  /* 0x044000001a177989 */ /* 0x000e2400000e00ff */
[----:B0-----:R-:W-:-:S04]  /*08f0*/  LOP3.LUT R23, R23, 0x7fffffff, RZ, 0xc0, !PT ;  /* 0x7fffffff17177812 */ /* 0x001fc800078ec0ff */
[----:B------:R-:W-:-:S04]  /*0900*/  SEL R23, R23, RZ, P5 ;  /* 0x000000ff17177207 */ /* 0x000fc80002800000 */
[----:B------:R-:W-:Y:S02]  /*0910*/  SEL R23, R23, RZ, P0 ;  /* 0x000000ff17177207 */ /* 0x000fe40000000000 */
[----:B------:R-:W-:-:S03]  /*0920*/  ISETP.GT.AND P0, PT, R24, 0x7f, PT ;  /* 0x0000007f1800780c */ /* 0x000fc60003f04270 */
[----:B------:R-:W-:-:S05]  /*0930*/  IMAD.IADD R25, R26, 0x1, R23 ;  /* 0x000000011a197824 */ /* 0x000fca00078e0217 */
[----:B------:R-:W0:Y:S02]  /*0940*/  SHFL.UP PT, R23, R25, 0x4, RZ ;  /* 0x0480000019177989 */ /* 0x000e2400000e00ff */
        /* <DEDUP_REMOVED lines=8> */
[----:B------:R-:W-:-:S05]  /*09d0*/  SEL R23, R23, RZ, P2 ;  /* 0x000000ff17177207 */ /* 0x000fca0001000000 */
[----:B------:R-:W-:-:S05]  /*09e0*/  IMAD.IADD R25, R26, 0x1, R23 ;  /* 0x000000011a197824 */ /* 0x000fca00078e0217 */
[----:B------:R0:W2:Y:S02]  /*09f0*/  SHFL.UP PT, R23, R25, 0x10, RZ ;  /* 0x0600000019177989 */ /* 0x0000a400000e00ff */
.L_x_26:
[----:B------:R-:W-:-:S04]  /*0a00*/  ISETP.GT.AND P0, PT, R24, 0x1ff, PT ;  /* 0x000001ff1800780c */ /* 0x000fc80003f04270 */
[----:B--2---:R-:W-:-:S04]  /*0a10*/  SEL R23, R23, RZ, P0 ;  /* 0x000000ff17177207 */ /* 0x004fc80000000000 */
[----:B------:R-:W-:-:S05]  /*0a20*/  SEL R8, R23, RZ, P3 ;  /* 0x000000ff17087207 */ /* 0x000fca0001800000 */
[----:B------:R-:W-:-:S05]  /*0a30*/  IMAD.IADD R8, R25, 0x1, R8 ;  /* 0x0000000119087824 */ /* 0x000fca00078e0208 */
[----:B------:R-:W-:-:S05]  /*0a40*/  LOP3.LUT R9, R8, 0x7fffffff, RZ, 0xc0, !PT ;  /* 0x7fffffff08097812 */ /* 0x000fca00078ec0ff */
[----:B------:R2:W-:Y:S02]  /*0a50*/  STS [R0], R9 ;  /* 0x0000000900007388 */ /* 0x0005e40000000800 */
.L_x_12:
[----:B------:R-:W-:Y:S05]  /*0a60*/  WARPSYNC.ALL ;  /* 0x0000000000007948 */ /* 0x000fea0003800000 */
[----:B------:R-:W3:Y:S08]  /*0a70*/  S2UR UR5, SR_CgaCtaId ;  /* 0x00000000000579c3 */ /* 0x000ef00000008800 */
[----:B------:R-:W-:Y:S01]  /*0a80*/  BAR.SYNC.DEFER_BLOCKING 0x0 ;  /* 0x0000000000007b1d */ /* 0x000fe20000010000 */
[-C--:B------:R-:W-:Y:S01]  /*0a90*/  ISETP.GE.AND P0, PT, R13, R14.reuse, PT ;  /* 0x0000000e0d00720c */ /* 0x080fe20003f06270 */
[----:B------:R-:W-:Y:S01]  /*0aa0*/  VIADD R11, R11, 0x1 ;  /* 0x000000010b0b7836 */ /* 0x000fe20000000000 */
[----:B------:R-:W-:Y:S01]  /*0ab0*/  ISETP.GE.AND P1, PT, R18, R14, PT ;  /* 0x0000000e1200720c */ /* 0x000fe20003f26270 */
[----:B------:R-:W-:-:S02]  /*0ac0*/  IMAD.IADD R14, R15, 0x1, R14 ;  /* 0x000000010f0e7824 */ /* 0x000fc400078e020e */
[----:B------:R-:W-:Y:S01]  /*0ad0*/  UMOV UR4, 0x400 ;  /* 0x0000040000047882 */ /* 0x000fe20000000000 */
[----:B------:R-:W-:Y:S01]  /*0ae0*/  VIADD R19, R19, 0x400 ;  /* 0x0000040013137836 */ /* 0x000fe20000000000 */
[----:B---3--:R-:W-:-:S06]  /*0af0*/  ULEA UR4, UR5, UR4, 0x18 ;  /* 0x0000000405047291 */ /* 0x008fcc000f8ec0ff */
[----:B------:R-:W1:Y:S04]  /*0b00*/  @!P0 LDS R8, [R10] ;  /* 0x000000000a088984 */ /* 0x000e680000000800 */
[----:B--2---:R-:W2:Y:S01]  /*0b10*/  LDS R9, [UR4+0x84] ;  /* 0x00008404ff097984 */ /* 0x004ea20008000800 */
[----:B-1----:R-:W-:Y:S01]  /*0b20*/  @!P0 IMAD.IADD R21, R21, 0x1, R8 ;  /* 0x0000000115158824 */ /* 0x002fe200078e0208 */
[----:B------:R-:W-:Y:S02]  /*0b30*/  ISETP.GE.AND P0, PT, R14, R7, PT ;  /* 0x000000070e00720c */ /* 0x000fe40003f06270 */
[----:B--2---:R-:W-:Y:S02]  /*0b40*/  SEL R8, R9, RZ, !P1 ;  /* 0x000000ff09087207 */ /* 0x004fe40004800000 */
[----:B------:R-:W-:-:S03]  /*0b50*/  ISETP.GE.AND P1, PT, R11, UR8, PT ;  /* 0x000000080b007c0c */ /* 0x000fc6000bf26270 */
[----:B------:R-:W-:Y:S01]  /*0b60*/  IMAD.IADD R23, R8, 0x1, R21 ;  /* 0x0000000108177824 */ /* 0x000fe200078e0215 */
[----:B------:R-:W-:Y:S01]  /*0b70*/  SEL R21, R7, RZ, P0 ;  /* 0x000000ff07157207 */ /* 0x000fe20000000000 */
[----:B----4-:R-:W-:-:S03]  /*0b80*/  IMAD.WIDE R8, R17, 0x4, R4 ;  /* 0x0000000411087825 */ /* 0x010fc600078e0204 */
[----:B------:R-:W-:Y:S01]  /*0b90*/  @!P4 LOP3.LUT R20, R23, 0x7fffffff, RZ, 0xc0, !PT ;  /* 0x7fffffff1714c812 */ /* 0x000fe200078ec0ff */
[----:B------:R-:W-:Y:S01]  /*0ba0*/  VIADD R17, R17, 0x400 ;  /* 0x0000040011117836 */ /* 0x000fe20000000000 */
[----:B------:R1:W-:Y:S01]  /*0bb0*/  STG.E desc[UR6][R8.64], R23 ;  /* 0x0000001708007986 */ /* 0x0003e2000c101906 */
[----:B------:R-:W-:Y:S01]  /*0bc0*/  IMAD.IADD R14, R14, 0x1, -R21 ;  /* 0x000000010e0e7824 */ /* 0x000fe200078e0a15 */
[----:B------:R-:W-:Y:S02]  /*0bd0*/  BAR.SYNC.DEFER_BLOCKING 0x0 ;  /* 0x0000000000007b1d */ /* 0x000fe40000010000 */
[----:B------:R-:W-:-:S04]  /*0be0*/  ISETP.LT.AND P2, PT, R17, R6, PT ;  /* 0x000000061100720c */ /* 0x000fc80003f41270 */
[----:B------:R1:W-:Y:S09]  /*0bf0*/  @!P4 STS [UR4+0x84], R20 ;  /* 0x00008414ff00c988 */ /* 0x0003f20008000804 */
[----:B-1----:R-:W-:Y:S05]  /*0c00*/  @!P1 BRA P2, `(.L_x_14) ;  /* 0xfffffff800089947 */ /* 0x002fea000103ffff */
.L_x_10:
[----:B------:R-:W-:-:S04]  /*0c10*/  LOP3.LUT R17, R17, 0x3ff, RZ, 0xc0, !PT ;  /* 0x000003ff11117812 */ /* 0x000fc800078ec0ff */
[----:B------:R-:W-:-:S13]  /*0c20*/  ISETP.NE.AND P0, PT, R17, 0x3ff, PT ;  /* 0x000003ff1100780c */ /* 0x000fda0003f05270 */
[----:B------:R-:W-:Y:S05]  /*0c30*/  @P0 EXIT ;  /* 0x000000000000094d */ /* 0x000fea0003800000 */
[----:B------:R-:W1:Y:S01]  /*0c40*/  S2UR UR5, SR_CgaCtaId ;  /* 0x00000000000579c3 */ /* 0x000e620000008800 */
[----:B------:R-:W-:-:S07]  /*0c50*/  UMOV UR4, 0x400 ;  /* 0x0000040000047882 */ /* 0x000fce0000000000 */
[----:B------:R-:W2:Y:S01]  /*0c60*/  LDC.64 R2, c[0x4][0x10] ;  /* 0x01000400ff027b82 */ /* 0x000ea20000000a00 */
[----:B-1----:R-:W-:Y:S01]  /*0c70*/  ULEA UR4, UR5, UR4, 0x18 ;  /* 0x0000000405047291 */ /* 0x002fe2000f8ec0ff */
[----:B--2---:R-:W-:-:S08]  /*0c80*/  IMAD.WIDE.U32 R16, R16, 0x4, R2 ;  /* 0x0000000410107825 */ /* 0x004fd000078e0002 */
[----:B------:R-:W1:Y:S04]  /*0c90*/  LDS R5, [UR4+0x84] ;  /* 0x00008404ff057984 */ /* 0x000e680008000800 */
[----:B-1----:R-:W-:Y:S01]  /*0ca0*/  STG.E desc[UR6][R16.64], R5 ;  /* 0x0000000510007986 */ /* 0x002fe2000c101906 */
[----:B------:R-:W-:Y:S05]  /*0cb0*/  EXIT ;  /* 0x000000000000794d */ /* 0x000fea0003800000 */
.L_x_11:
[----:B------:R-:W-:Y:S01]  /*0cc0*/  IMAD.MOV.U32 R27, RZ, RZ, R24 ;  /* 0x000000ffff1b7224 */ /* 0x000fe200078e0018 */
[----:B------:R-:W-:Y:S01]  /*0cd0*/  ISETP.GT.AND P0, PT, R21, RZ, PT ;  /* 0x000000ff1500720c */ /* 0x000fe20003f04270 */
[----:B------:R-:W-:Y:S02]  /*0ce0*/  IMAD.MOV.U32 R20, RZ, RZ, 0x1 ;  /* 0x00000001ff147424 */ /* 0x000fe400078e00ff */
[----:B------:R-:W-:Y:S02]  /*0cf0*/  IMAD.MOV.U32 R9, RZ, RZ, RZ ;  /* 0x000000ffff097224 */ /* 0x000fe400078e00ff */
[----:B------:R-:W-:-:S08]  /*0d00*/  IMAD.MOV.U32 R8, RZ, RZ, -0x1 ;  /* 0xffffffffff087424 */ /* 0x000fd000078e00ff */
[----:B----4-:R-:W-:Y:S05]  /*0d10*/  WARPSYNC.COLLECTIVE R8, `(.L_x_15) ;  /* 0x0000000008087348 */ /* 0x010fea0003c00000 */
[----:B------:R0:W1:Y:S02]  /*0d20*/  SHFL.UP P5, R23, R27, R20, R9 ;  /* 0x040000141b177389 */ /* 0x00006400000a0009 */
[----:B01--4-:R-:W-:Y:S05]  /*0d30*/  ENDCOLLECTIVE ;  /* 0x000000000000791b */ /* 0x013fea0003800000 */
.L_x_15:
[----:B------:R-:W-:Y:S01]  /*0d40*/  IMAD.MOV.U32 R20, RZ, RZ, 0x2 ;  /* 0x00000002ff147424 */ /* 0x000fe200078e00ff */
[----:B------:R-:W-:-:S04]  /*0d50*/  LOP3.LUT R23, R23, 0x7fffffff, RZ, 0xc0, !PT ;  /* 0x7fffffff17177812 */ /* 0x000fc800078ec0ff */
[----:B------:R-:W-:Y:S02]  /*0d60*/  SEL R23, R23, RZ, P0 ;  /* 0x000000ff17177207 */ /* 0x000fe40000000000 */
[----:B------:R-:W-:-:S03]  /*0d70*/  ISETP.GE.AND P0, PT, R21, 0x2, PT ;  /* 0x000000021500780c */ /* 0x000fc60003f06270 */
[----:B------:R-:W-:-:S04]  /*0d80*/  IMAD.IADD R25, R24, 0x1, R23 ;  /* 0x0000000118197824 */ /* 0x000fc800078e0217 */
[----:B------:R-:W-:-:S07]  /*0d90*/  IMAD.MOV.U32 R27, RZ, RZ, R25 ;  /* 0x000000ffff1b7224 */ /* 0x000fce00078e0019 */
[----:B------:R-:W-:Y:S05]  /*0da0*/  WARPSYNC.COLLECTIVE R8, `(.L_x_16) ;  /* 0x0000000008087348 */ /* 0x000fea0003c00000 */
[----:B------:R0:W1:Y:S02]  /*0db0*/  SHFL.UP P5, R23, R27, R20, R9 ;  /* 0x040000141b177389 */ /* 0x00006400000a0009 */
[----:B01----:R-:W-:Y:S05]  /*0dc0*/  ENDCOLLECTIVE ;  /* 0x000000000000791b */ /* 0x003fea0003800000 */
.L_x_16:
        /* <DEDUP_REMOVED lines=9> */
.L_x_17:
        /* <DEDUP_REMOVED lines=9> */
.L_x_18:
[----:B------:R-:W-:Y:S01]  /*0ef0*/  IMAD.MOV.U32 R20, RZ, RZ, 0x10 ;  /* 0x00000010ff147424 */ /* 0x000fe200078e00ff */
[----:B------:R-:W-:-:S04]  /*0f00*/  LOP3.LUT R23, R23, 0x7fffffff, RZ, 0xc0, !PT ;  /* 0x7fffffff17177812 */ /* 0x000fc800078ec0ff */
[----:B------:R-:W-:-:S05]  /*0f10*/  SEL R23, R23, RZ, P0 ;  /* 0x000000ff17177207 */ /* 0x000fca0000000000 */
[----:B------:R-:W-:-:S04]  /*0f20*/  IMAD.IADD R25, R24, 0x1, R23 ;  /* 0x0000000118197824 */ /* 0x000fc800078e0217 */
[----:B------:R-:W-:-:S07]  /*0f30*/  IMAD.MOV.U32 R27, RZ, RZ, R25 ;  /* 0x000000ffff1b7224 */ /* 0x000fce00078e0019 */
[----:B------:R-:W-:Y:S05]  /*0f40*/  WARPSYNC.COLLECTIVE R8, `(.L_x_19) ;  /* 0x0000000008087348 */ /* 0x000fea0003c00000 */
[----:B------:R0:W1:Y:S02]  /*0f50*/  SHFL.UP P5, R23, R27, R20, R9 ;  /* 0x040000141b177389 */ /* 0x00006400000a0009 */
[----:B01----:R-:W-:Y:S05]  /*0f60*/  ENDCOLLECTIVE ;  /* 0x000000000000791b */ /* 0x003fea0003800000 */
.L_x_19:
[----:B------:R-:W-:Y:S05]  /*0f70*/  BRA `(.L_x_20) ;  /* 0xfffffff4009c7947 */ /* 0x000fea000383ffff */
.L_x_13:
[----:B------:R-:W-:Y:S02]  /*0f80*/  IMAD.MOV.U32 R27, RZ, RZ, R25 ;  /* 0x000000ffff1b7224 */ /* 0x000fe400078e0019 */
[----:B------:R-:W-:Y:S02]  /*0f90*/  IMAD.MOV.U32 R20, RZ, RZ, 0x1 ;  /* 0x00000001ff147424 */ /* 0x000fe400078e00ff */
[----:B------:R-:W-:Y:S02]  /*0fa0*/  IMAD.MOV.U32 R9, RZ, RZ, RZ ;  /* 0x000000ffff097224 */ /* 0x000fe400078e00ff */
[----:B------:R-:W-:-:S07]  /*0fb0*/  IMAD.MOV.U32 R8, RZ, RZ, -0x1 ;  /* 0xffffffffff087424 */ /* 0x000fce00078e00ff */
[----:B-1--4-:R-:W-:Y:S05]  /*0fc0*/  WARPSYNC.COLLECTIVE R8, `(.L_x_21) ;  /* 0x0000000008087348 */ /* 0x012fea0003c00000 */
[----:B------:R0:W2:Y:S02]  /*0fd0*/  SHFL.UP P5, R23, R27, R20, R9 ;  /* 0x040000141b177389 */ /* 0x0000a400000a0009 */
[----:B012-4-:R-:W-:Y:S05]  /*0fe0*/  ENDCOLLECTIVE ;  /* 0x000000000000791b */ /* 0x017fea0003800000 */
.L_x_21:
[----:B------:R-:W-:Y:S01]  /*0ff0*/  IMAD.MOV.U32 R20, RZ, RZ, 0x2 ;  /* 0x00000002ff147424 */ /* 0x000fe200078e00ff */
[----:B------:R-:W-:Y:S02]  /*1000*/  ISETP.GT.AND P5, PT, R24, 0x1f, PT ;  /* 0x0000001f1800780c */ /* 0x000fe40003fa4270 */
[----:B------:R-:W-:-:S04]  /*1010*/  LOP3.LUT R23, R23, 0x7fffffff, RZ, 0xc0, !PT ;  /* 0x7fffffff17177812 */ /* 0x000fc800078ec0ff */
[----:B------:R-:W-:-:S04]  /*1020*/  SEL R23, R23, RZ, P5 ;  /* 0x000000ff17177207 */ /* 0x000fc80002800000 */
[----:B------:R-:W-:-:S05]  /*1030*/  SEL R26, R23, RZ, P6 ;  /* 0x000000ff171a7207 */ /* 0x000fca0003000000 */
[----:B------:R-:W-:-:S04]  /*1040*/  IMAD.IADD R26, R25, 0x1, R26 ;  /* 0x00000001191a7824 */ /* 0x000fc800078e021a */
[----:B------:R-:W-:-:S07]  /*1050*/  IMAD.MOV.U32 R27, RZ, RZ, R26 ;  /* 0x000000ffff1b7224 */ /* 0x000fce00078e001a */
[----:B------:R-:W-:Y:S05]  /*1060*/  WARPSYNC.COLLECTIVE R8, `(.L_x_22) ;  /* 0x0000000008087348 */ /* 0x000fea0003c00000 */
[----:B------:R0:W1:Y:S02]  /*1070*/  SHFL.UP P5, R23, R27, R20, R9 ;  /* 0x040000141b177389 */ /* 0x00006400000a0009 */
[----:B01----:R-:W-:Y:S05]  /*1080*/  ENDCOLLECTIVE ;  /* 0x000000000000791b */ /* 0x003fea0003800000 */
.L_x_22:
[----:B------:R-:W-:Y:S01]  /*1090*/  IMAD.MOV.U32 R20, RZ, RZ, 0x4 ;  /* 0x00000004ff147424 */ /* 0x000fe200078e00ff */
[----:B------:R-:W-:Y:S02]  /*10a0*/  ISETP.GT.AND P5, PT, R24, 0x3f, PT ;  /* 0x0000003f1800780c */ /* 0x000fe40003fa4270 */
[----:B------:R-:W-:-:S04]  /*10b0*/  LOP3.LUT R23, R23, 0x7fffffff, RZ, 0xc0, !PT ;  /* 0x7fffffff17177812 */ /* 0x000fc800078ec0ff */
[----:B------:R-:W-:-:S04]  /*10c0*/  SEL R23, R23, RZ, P5 ;  /* 0x000000ff17177207 */ /* 0x000fc80002800000 */
[----:B------:R-:W-:Y:S02]  /*10d0*/  SEL R23, R23, RZ, P0 ;  /* 0x000000ff17177207 */ /* 0x000fe40000000000 */
[----:B------:R-:W-:-:S03]  /*10e0*/  ISETP.GT.AND P0, PT, R24, 0x7f, PT ;  /* 0x0000007f1800780c */ /* 0x000fc60003f04270 */
[----:B------:R-:W-:-:S04]  /*10f0*/  IMAD.IADD R25, R26, 0x1, R23 ;  /* 0x000000011a197824 */ /* 0x000fc800078e0217 */
[----:B------:R-:W-:-:S07]  /*1100*/  IMAD.MOV.U32 R27, RZ, RZ, R25 ;  /* 0x000000ffff1b7224 */ /* 0x000fce00078e0019 */
[----:B------:R-:W-:Y:S05]  /*1110*/  WARPSYNC.COLLECTIVE R8, `(.L_x_23) ;  /* 0x0000000008087348 */ /* 0x000fea0003c00000 */
[----:B------:R0:W1:Y:S02]  /*1120*/  SHFL.UP P5, R23, R27, R20, R9 ;  /* 0x040000141b177389 */ /* 0x00006400000a0009 */
[----:B01----:R-:W-:Y:S05]  /*1130*/  ENDCOLLECTIVE ;  /* 0x000000000000791b */ /* 0x003fea0003800000 */
.L_x_23:
[----:B------:R-:W-:Y:S01]  /*1140*/  IMAD.MOV.U32 R20, RZ, RZ, 0x8 ;  /* 0x00000008ff147424 */ /* 0x000fe200078e00ff */
[----:B------:R-:W-:-:S04]  /*1150*/  LOP3.LUT R23, R23, 0x7fffffff, RZ, 0xc0, !PT ;  /* 0x7fffffff17177812 */ /* 0x000fc800078ec0ff */
[----:B------:R-:W-:Y:S02]  /*1160*/  SEL R23, R23, RZ, P0 ;  /* 0x000000ff17177207 */ /* 0x000fe40000000000 */
[----:B------:R-:W-:Y:S02]  /*1170*/  ISETP.GT.AND P0, PT, R24, 0xff, PT ;  /* 0x000000ff1800780c */ /* 0x000fe40003f04270 */
[----:B------:R-:W-:-:S05]  /*1180*/  SEL R26, R23, RZ, P1 ;  /* 0x000000ff171a7207 */ /* 0x000fca0000800000 */
[----:B------:R-:W-:-:S04]  /*1190*/  IMAD.IADD R26, R25, 0x1, R26 ;  /* 0x00000001191a7824 */ /* 0x000fc800078e021a */
[----:B------:R-:W-:-:S07]  /*11a0*/  IMAD.MOV.U32 R27, RZ, RZ, R26 ;  /* 0x000000ffff1b7224 */ /* 0x000fce00078e001a */
[----:B------:R-:W-:Y:S05]  /*11b0*/  WARPSYNC.COLLECTIVE R8, `(.L_x_24) ;  /* 0x0000000008087348 */ /* 0x000fea0003c00000 */
[----:B------:R0:W1:Y:S02]  /*11c0*/  SHFL.UP P5, R23, R27, R20, R9 ;  /* 0x040000141b177389 */ /* 0x00006400000a0009 */
[----:B01----:R-:W-:Y:S05]  /*11d0*/  ENDCOLLECTIVE ;  /* 0x000000000000791b */ /* 0x003fea0003800000 */
.L_x_24:
[----:B------:R-:W-:Y:S01]  /*11e0*/  IMAD.MOV.U32 R20, RZ, RZ, 0x10 ;  /* 0x00000010ff147424 */ /* 0x000fe200078e00ff */
        /* <DEDUP_REMOVED lines=8> */
.L_x_25:
[----:B------:R-:W-:Y:S05]  /*1270*/  BRA `(.L_x_26) ;  /* 0xfffffff400e07947 */ /* 0x000fea000383ffff */
.L_x_27:
        /* <DEDUP_REMOVED lines=16> */
.L_x_144:


//--------------------- .text._Z10scatter_1dP6clauseS0_Pjii --------------------------
	.section	.text._Z10scatter_1dP6clauseS0_Pjii,"ax",@progbits
	.align	128
        .global         _Z10scatter_1dP6clauseS0_Pjii
        .type           _Z10scatter_1dP6clauseS0_Pjii,@function
        .size           _Z10scatter_1dP6clauseS0_Pjii,(.L_x_145 - _Z10scatter_1dP6clauseS0_Pjii)
        .other          _Z10scatter_1dP6clauseS0_Pjii,@"STO_CUDA_ENTRY STV_DEFAULT"
_Z10scatter_1dP6clauseS0_Pjii:
.text._Z10scatter_1dP6clauseS0_Pjii:
[----:B------:R-:W-:Y:S01]  /*0000*/  LDC R1, c[0x0][0x37c] ;  /* 0x0000df00ff017b82 */ /* 0x000fe20000000800 */
[----:B------:R-:W0:Y:S07]  /*0010*/  S2R R8, SR_TID.X ;  /* 0x0000000000087919 */ /* 0x000e2e0000002100 */
[----:B------:R-:W1:Y:S08]  /*0020*/  S2UR UR6, SR_CTAID.X ;  /* 0x00000000000679c3 */ /* 0x000e700000002500 */
[----:B------:R-:W2:Y:S01]  /*0030*/  LDC R4, c[0x0][0x39c] ;  /* 0x0000e700ff047b82 */ /* 0x000ea20000000800 */
[----:B-1----:R-:W-:Y:S01]  /*0040*/  USHF.L.U32 UR4, UR6, 0x5, URZ ;  /* 0x0000000506047899 */ /* 0x002fe200080006ff */
[----:B0-----:R-:W-:-:S05]  /*0050*/  SHF.R.U32.HI R0, RZ, 0x5, R8 ;  /* 0x00000005ff007819 */ /* 0x001fca0000011608 */
[----:B------:R-:W-:-:S04]  /*0060*/  LOP3.LUT R9, R0, UR4, RZ, 0xfc, !PT ;  /* 0x0000000400097c12 */ /* 0x000fc8000f8efcff */
[----:B--2---:R-:W-:-:S13]  /*0070*/  ISETP.GE.AND P0, PT, R9, R4, PT ;  /* 0x000000040900720c */ /* 0x004fda0003f06270 */
[----:B------:R-:W-:Y:S05]  /*0080*/  @P0 EXIT ;  /* 0x000000000000094d */ /* 0x000fea0003800000 */
[----:B------:R-:W0:Y:S01]  /*0090*/  LDC.64 R6, c[0x0][0x390] ;  /* 0x0000e400ff067b82 */ /* 0x000e220000000a00 */
[----:B------:R-:W-:Y:S01]  /*00a0*/  ISETP.NE.AND P0, PT, R8, RZ, PT ;  /* 0x000000ff0800720c */ /* 0x000fe20003f05270 */
[----:B------:R-:W1:Y:S01]  /*00b0*/  LDCU.64 UR8, c[0x0][0x358] ;  /* 0x00006b00ff0877ac */ /* 0x000e620008000a00 */
[----:B------:R-:W-:Y:S01]  /*00c0*/  BSSY.RECONVERGENT B0, `(.L_x_28) ;  /* 0x000000e000007945 */ /* 0x000fe20003800200 */
[----:B0-----:R-:W-:-:S10]  /*00d0*/  IMAD.WIDE R6, R9, 0x4, R6 ;  /* 0x0000000409067825 */ /* 0x001fd400078e0206 */
[----:B-1----:R-:W-:Y:S05]  /*00e0*/  @P0 BRA `(.L_x_29) ;  /* 0x00000000002c0947 */ /* 0x002fea0003800000 */
[----:B------:R-:W0:Y:S02]  /*00f0*/  LDC.64 R2, c[0x0][0x390] ;  /* 0x0000e400ff027b82 */ /* 0x000e240000000a00 */
[----:B0-----:R-:W-:-:S06]  /*0100*/  IMAD.WIDE R2, R4, 0x4, R2 ;  /* 0x0000000404027825 */ /* 0x001fcc00078e0202 */
[----:B------:R-:W2:Y:S01]  /*0110*/  LDG.E R2, desc[UR8][R2.64+-0x4] ;  /* 0xfffffc0802027981 */ /* 0x000ea2000c1e1900 */
[----:B------:R-:W-:Y:S01]  /*0120*/  ISETP.NE.AND P0, PT, RZ, UR6, PT ;  /* 0x00000006ff007c0c */ /* 0x000fe2000bf05270 */
[----:B------:R-:W0:Y:S01]  /*0130*/  S2UR UR5, SR_CgaCtaId ;  /* 0x00000000000579c3 */ /* 0x000e220000008800 */
[----:B------:R-:W-:-:S11]  /*0140*/  UMOV UR4, 0x400 ;  /* 0x0000040000047882 */ /* 0x000fd60000000000 */
[----:B------:R-:W1:Y:S01]  /*0150*/  @!P0 LDC.64 R4, c[0x4][0x18] ;  /* 0x01000600ff048b82 */ /* 0x000e620000000a00 */
[----:B0-----:R-:W-:Y:S01]  /*0160*/  ULEA UR4, UR5, UR4, 0x18 ;  /* 0x0000000405047291 */ /* 0x001fe2000f8ec0ff */
[----:B--2---:R-:W-:-:S08]  /*0170*/  LOP3.LUT R11, R2, 0x7fffffff, RZ, 0xc0, !PT ;  /* 0x7fffffff020b7812 */ /* 0x004fd000078ec0ff */
[----:B------:R0:W-:Y:S04]  /*0180*/  STS [UR4], R11 ;  /* 0x0000000bff007988 */ /* 0x0001e80008000804 */
[----:B-1----:R0:W-:Y:S02]  /*0190*/  @!P0 STG.E desc[UR8][R4.64], R11 ;  /* 0x0000000b04008986 */ /* 0x0021e4000c101908 */
.L_x_29:
[----:B------:R-:W-:Y:S05]  /*01a0*/  BSYNC.RECONVERGENT B0 ;  /* 0x0000000000007941 */ /* 0x000fea0003800200 */
.L_x_28:
[----:B------:R-:W-:Y:S06]  /*01b0*/  BAR.SYNC.DEFER_BLOCKING 0x0 ;  /* 0x0000000000007b1d */ /* 0x000fec0000010000 */
[----:B------:R-:W2:Y:S02]  /*01c0*/  LDG.E R6, desc[UR8][R6.64] ;  /* 0x0000000806067981 */ /* 0x000ea4000c1e1900 */
[----:B--2---:R-:W-:-:S13]  /*01d0*/  ISETP.GT.AND P0, PT, R6, -0x1, PT ;  /* 0xffffffff0600780c */ /* 0x004fda0003f04270 */
[----:B------:R-:W-:Y:S05]  /*01e0*/  @P0 EXIT ;  /* 0x000000000000094d */ /* 0x000fea0003800000 */
[----:B------:R-:W1:Y:S01]  /*01f0*/  LDCU UR4, c[0x0][0x398] ;  /* 0x00007300ff0477ac */ /* 0x000e620008000800 */
[----:B------:R-:W-:-:S04]  /*0200*/  LOP3.LUT R0, R8, 0x1f, RZ, 0xc0, !PT ;  /* 0x0000001f08007812 */ /* 0x000fc800078ec0ff */
[----:B-1----:R-:W-:-:S13]  /*0210*/  ISETP.GE.AND P0, PT, R0, UR4, PT ;  /* 0x0000000400007c0c */ /* 0x002fda000bf06270 */
[----:B------:R-:W-:Y:S05]  /*0220*/  @P0 EXIT ;  /* 0x000000000000094d */ /* 0x000fea0003800000 */
[----:B------:R-:W-:Y:S01]  /*0230*/  LOP3.LUT R2, RZ, R0, RZ, 0x33, !PT ;  /* 0x00000000ff027212 */ /* 0x000fe200078e33ff */
[----:B------:R-:W-:Y:S01]  /*0240*/  IMAD R7, R9, UR4, RZ ;  /* 0x0000000409077c24 */ /* 0x000fe2000f8e02ff */
[----:B------:R-:W-:Y:S01]  /*0250*/  LOP3.LUT R6, R6, 0x7fffffff, RZ, 0xc0, !PT ;  /* 0x7fffffff06067812 */ /* 0x000fe200078ec0ff */
[----:B------:R-:W-:Y:S02]  /*0260*/  BSSY.RECONVERGENT B0, `(.L_x_30) ;  /* 0x000002e000007945 */ /* 0x000fe40003800200 */
[----:B------:R-:W-:Y:S01]  /*0270*/  VIADD R2, R2, UR4 ;  /* 0x0000000402027c36 */ /* 0x000fe20008000000 */
[----:B0-----:R-:W-:Y:S01]  /*0280*/  SHF.R.S32.HI R4, RZ, 0x1f, R7 ;  /* 0x0000001fff047819 */ /* 0x001fe20000011407 */
[----:B------:R-:W-:-:S03]  /*0290*/  VIADD R6, R6, 0xffffffff ;  /* 0xffffffff06067836 */ /* 0x000fc60000000000 */
[----:B------:R-:W-:Y:S01]  /*02a0*/  LOP3.LUT R3, R2, 0x60, RZ, 0xc0, !PT ;  /* 0x0000006002037812 */ /* 0x000fe200078ec0ff */
[----:B------:R-:W-:Y:S01]  /*02b0*/  IMAD R9, R6, UR4, RZ ;  /* 0x0000000406097c24 */ /* 0x000fe2000f8e02ff */
[----:B------:R-:W-:Y:S02]  /*02c0*/  ISETP.GE.U32.AND P0, PT, R2, 0x60, PT ;  /* 0x000000600200780c */ /* 0x000fe40003f06070 */
[----:B------:R-:W-:Y:S02]  /*02d0*/  ISETP.NE.AND P1, PT, R3, 0x60, PT ;  /* 0x000000600300780c */ /* 0x000fe40003f25270 */
[----:B------:R-:W-:-:S11]  /*02e0*/  SHF.R.S32.HI R5, RZ, 0x1f, R9 ;  /* 0x0000001fff057819 */ /* 0x000fd60000011409 */
[----:B------:R-:W-:Y:S05]  /*02f0*/  @!P1 BRA `(.L_x_31) ;  /* 0x0000000000909947 */ /* 0x000fea0003800000 */
[----:B------:R-:W0:Y:S01]  /*0300*/  LDCU.128 UR12, c[0x0][0x380] ;  /* 0x00007000ff0c77ac */ /* 0x000e220008000c00 */
[----:B------:R-:W-:Y:S02]  /*0310*/  LEA.HI R2, R2, 0x1, RZ, 0x1b ;  /* 0x0000000102027811 */ /* 0x000fe400078fd8ff */
[----:B------:R-:W-:Y:S02]  /*0320*/  IADD3 R21, P3, PT, R0, R9, RZ ;  /* 0x0000000900157210 */ /* 0x000fe40007f7e0ff */
[----:B------:R-:W-:Y:S01]  /*0330*/  IADD3 R6, P4, PT, R7, R0, RZ ;  /* 0x0000000007067210 */ /* 0x000fe20007f9e0ff */
[C---:B------:R-:W-:Y:S01]  /*0340*/  IMAD.SHL.U32 R11, R2.reuse, 0x20, RZ ;  /* 0x00000020020b7824 */ /* 0x040fe200078e00ff */
[----:B------:R-:W-:Y:S01]  /*0350*/  LOP3.LUT R3, R2, 0x3, RZ, 0xc0, !PT ;  /* 0x0000000302037812 */ /* 0x000fe200078ec0ff */
[----:B------:R-:W-:Y:S02]  /*0360*/  IMAD.X R2, RZ, RZ, R5, P3 ;  /* 0x000000ffff027224 */ /* 0x000fe400018e0605 */
[----:B------:R-:W-:Y:S01]  /*0370*/  IMAD.X R13, RZ, RZ, R4, P4 ;  /* 0x000000ffff0d7224 */ /* 0x000fe200020e0604 */
[----:B------:R-:W-:-:S02]  /*0380*/  LOP3.LUT R0, R0, 0x60, R11, 0xf8, !PT ;  /* 0x0000006000007812 */ /* 0x000fc400078ef80b */
[C---:B0-----:R-:W-:Y:S02]  /*0390*/  LEA R12, P1, R21.reuse, UR14, 0x2 ;  /* 0x0000000e150c7c11 */ /* 0x041fe4000f8210ff */
[----:B------:R-:W-:Y:S02]  /*03a0*/  LEA R8, P2, R6, UR12, 0x2 ;  /* 0x0000000c06087c11 */ /* 0x000fe4000f8410ff */
[----:B------:R-:W-:Y:S02]  /*03b0*/  LEA.HI.X R21, R21, UR15, R2, 0x2, P1 ;  /* 0x0000000f15157c11 */ /* 0x000fe400088f1402 */
[----:B------:R-:W-:Y:S02]  /*03c0*/  IADD3 R12, P3, PT, R12, 0x3, RZ ;  /* 0x000000030c0c7810 */ /* 0x000fe40007f7e0ff */
[----:B------:R-:W-:Y:S02]  /*03d0*/  IADD3 R8, P4, PT, R8, 0x3, RZ ;  /* 0x0000000308087810 */ /* 0x000fe40007f9e0ff */
[----:B------:R-:W-:Y:S01]  /*03e0*/  LEA.HI.X R2, R6, UR13, R13, 0x2, P2 ;  /* 0x0000000d06027c11 */ /* 0x000fe200090f140d */
[----:B------:R-:W-:-:S02]  /*03f0*/  IMAD.MOV R6, RZ, RZ, -R3 ;  /* 0x000000ffff067224 */ /* 0x000fc400078e0a03 */
[----:B------:R-:W-:Y:S02]  /*0400*/  IMAD.X R21, RZ, RZ, R21, P3 ;  /* 0x000000ffff157224 */ /* 0x000fe400018e0615 */
[----:B------:R-:W-:-:S07]  /*0410*/  IMAD.X R3, RZ, RZ, R2, P4 ;  /* 0x000000ffff037224 */ /* 0x000fce00020e0602 */
.L_x_32:
[----:B------:R-:W-:-:S05]  /*0420*/  IMAD.MOV.U32 R2, RZ, RZ, R8 ;  /* 0x000000ffff027224 */ /* 0x000fca00078e0008 */
[----:B0-----:R-:W2:Y:S04]  /*0430*/  LDG.E.U8 R13, desc[UR8][R2.64+-0x3] ;  /* 0xfffffd08020d7981 */ /* 0x001ea8000c1e1100 */
[----:B------:R-:W3:Y:S04]  /*0440*/  LDG.E.U8 R15, desc[UR8][R2.64+-0x2] ;  /* 0xfffffe08020f7981 */ /* 0x000ee8000c1e1100 */
[----:B------:R-:W4:Y:S04]  /*0450*/  LDG.E.U8 R17, desc[UR8][R2.64+-0x1] ;  /* 0xffffff0802117981 */ /* 0x000f28000c1e1100 */
[----:B------:R0:W5:Y:S01]  /*0460*/  LDG.E.U8 R19, desc[UR8][R2.64] ;  /* 0x0000000802137981 */ /* 0x000162000c1e1100 */
[----:B------:R-:W-:Y:S01]  /*0470*/  IMAD.MOV.U32 R10, RZ, RZ, R12 ;  /* 0x000000ffff0a7224 */ /* 0x000fe200078e000c */
[----:B------:R-:W-:Y:S01]  /*0480*/  IADD3 R8, P3, PT, R2, 0x80, RZ ;  /* 0x0000008002087810 */ /* 0x000fe20007f7e0ff */
[----:B------:R-:W-:-:S02]  /*0490*/  IMAD.MOV.U32 R11, RZ, RZ, R21 ;  /* 0x000000ffff0b7224 */ /* 0x000fc400078e0015 */
[----:B------:R-:W-:Y:S01]  /*04a0*/  VIADD R6, R6, 0x1 ;  /* 0x0000000106067836 */ /* 0x000fe20000000000 */
[----:B------:R-:W-:-:S04]  /*04b0*/  IADD3 R12, P2, PT, R10, 0x80, RZ ;  /* 0x000000800a0c7810 */ /* 0x000fc80007f5e0ff */
[----:B------:R-:W-:Y:S01]  /*04c0*/  ISETP.NE.AND P1, PT, R6, RZ, PT ;  /* 0x000000ff0600720c */ /* 0x000fe20003f25270 */
[----:B------:R-:W-:Y:S02]  /*04d0*/  IMAD.X R21, RZ, RZ, R11, P2 ;  /* 0x000000ffff157224 */ /* 0x000fe400010e060b */
[----:B0-----:R-:W-:Y:S01]  /*04e0*/  IMAD.X R3, RZ, RZ, R3, P3 ;  /* 0x000000ffff037224 */ /* 0x001fe200018e0603 */
[----:B--2---:R0:W-:Y:S04]  /*04f0*/  STG.E.U8 desc[UR8][R10.64+-0x3], R13 ;  /* 0xfffffd0d0a007986 */ /* 0x0041e8000c101108 */
[----:B---3--:R0:W-:Y:S04]  /*0500*/  STG.E.U8 desc[UR8][R10.64+-0x2], R15 ;  /* 0xfffffe0f0a007986 */ /* 0x0081e8000c101108 */
[----:B----4-:R0:W-:Y:S04]  /*0510*/  STG.E.U8 desc[UR8][R10.64+-0x1], R17 ;  /* 0xffffff110a007986 */ /* 0x0101e8000c101108 */
[----:B-----5:R0:W-:Y:S01]  /*0520*/  STG.E.U8 desc[UR8][R10.64], R19 ;  /* 0x000000130a007986 */ /* 0x0201e2000c101108 */
[----:B------:R-:W-:Y:S05]  /*0530*/  @P1 BRA `(.L_x_32) ;  /* 0xfffffffc00b81947 */ /* 0x000fea000383ffff */
.L_x_31:
[----:B------:R-:W-:Y:S05]  /*0540*/  BSYNC.RECONVERGENT B0 ;  /* 0x0000000000007941 */ /* 0x000fea0003800200 */
.L_x_30:
[----:B------:R-:W-:Y:S05]  /*0550*/  @!P0 EXIT ;  /* 0x000000000000894d */ /* 0x000fea0003800000 */
[----:B------:R-:W1:Y:S01]  /*0560*/  LDCU.128 UR12, c[0x0][0x380] ;  /* 0x00007000ff0c77ac */ /* 0x000e620008000c00 */
[----:B------:R-:W-:Y:S02]  /*0570*/  IADD3 R9, P2, PT, R0, R9, RZ ;  /* 0x0000000900097210 */ /* 0x000fe40007f5e0ff */
[----:B------:R-:W-:-:S03]  /*0580*/  IADD3 R7, P3, PT, R7, R0, RZ ;  /* 0x0000000007077210 */ /* 0x000fc60007f7e0ff */
[----:B------:R-:W-:Y:S02]  /*0590*/  IMAD.X R2, RZ, RZ, R5, P2 ;  /* 0x000000ffff027224 */ /* 0x000fe400010e0605 */
[----:B------:R-:W-:Y:S01]  /*05a0*/  IMAD.X R4, RZ, RZ, R4, P3 ;  /* 0x000000ffff047224 */ /* 0x000fe200018e0604 */
[----:B-1----:R-:W-:Y:S02]  /*05b0*/  LEA R8, P1, R9, UR14, 0x2 ;  /* 0x0000000e09087c11 */ /* 0x002fe4000f8210ff */
[----:B------:R-:W-:Y:S02]  /*05c0*/  LEA R6, P0, R7, UR12, 0x2 ;  /* 0x0000000c07067c11 */ /* 0x000fe4000f8010ff */
[----:B------:R-:W-:Y:S02]  /*05d0*/  IADD3 R8, P2, PT, R8, 0x100, RZ ;  /* 0x0000010008087810 */ /* 0x000fe40007f5e0ff */
[----:B------:R-:W-:Y:S02]  /*05e0*/  IADD3 R6, P3, PT, R6, 0x100, RZ ;  /* 0x0000010006067810 */ /* 0x000fe40007f7e0ff */
[----:B------:R-:W-:-:S02]  /*05f0*/  LEA.HI.X R23, R9, UR15, R2, 0x2, P1 ;  /* 0x0000000f09177c11 */ /* 0x000fc400088f1402 */
[----:B------:R-:W-:-:S03]  /*0600*/  LEA.HI.X R7, R7, UR13, R4, 0x2, P0 ;  /* 0x0000000d07077c11 */ /* 0x000fc600080f1404 */
[----:B------:R-:W-:Y:S02]  /*0610*/  IMAD.X R23, RZ, RZ, R23, P2 ;  /* 0x000000ffff177224 */ /* 0x000fe400010e0617 */
[----:B------:R-:W-:-:S07]  /*0620*/  IMAD.X R7, RZ, RZ, R7, P3 ;  /* 0x000000ffff077224 */ /* 0x000fce00018e0607 */
.L_x_33:
[----:B------:R-:W-:Y:S02]  /*0630*/  IMAD.MOV.U32 R4, RZ, RZ, R6 ;  /* 0x000000ffff047224 */ /* 0x000fe400078e0006 */
[----:B------:R-:W-:-:S05]  /*0640*/  IMAD.MOV.U32 R5, RZ, RZ, R7 ;  /* 0x000000ffff057224 */ /* 0x000fca00078e0007 */
[----:B------:R-:W2:Y:S04]  /*0650*/  LDG.E.U8 R7, desc[UR8][R4.64+-0x100] ;  /* 0xffff000804077981 */ /* 0x000ea8000c1e1100 */
[----:B-1----:R-:W3:Y:S04]  /*0660*/  LDG.E.U8 R9, desc[UR8][R4.64+-0xff] ;  /* 0xffff010804097981 */ /* 0x002ee8000c1e1100 */
[----:B0-----:R-:W4:Y:S04]  /*0670*/  LDG.E.U8 R11, desc[UR8][R4.64+-0xfe] ;  /* 0xffff0208040b7981 */ /* 0x001f28000c1e1100 */
[----:B------:R-:W5:Y:S01]  /*0680*/  LDG.E.U8 R13, desc[UR8][R4.64+-0xfd] ;  /* 0xffff0308040d7981 */ /* 0x000f62000c1e1100 */
[----:B------:R-:W-:-:S02]  /*0690*/  IMAD.MOV.U32 R2, RZ, RZ, R8 ;  /* 0x000000ffff027224 */ /* 0x000fc400078e0008 */
[----:B------:R-:W-:-:S05]  /*06a0*/  IMAD.MOV.U32 R3, RZ, RZ, R23 ;  /* 0x000000ffff037224 */ /* 0x000fca00078e0017 */
[----:B--2---:R0:W-:Y:S04]  /*06b0*/  STG.E.U8 desc[UR8][R2.64+-0x100], R7 ;  /* 0xffff000702007986 */ /* 0x0041e8000c101108 */
[----:B---3--:R1:W-:Y:S04]  /*06c0*/  STG.E.U8 desc[UR8][R2.64+-0xff], R9 ;  /* 0xffff010902007986 */ /* 0x0083e8000c101108 */
[----:B----4-:R2:W-:Y:S04]  /*06d0*/  STG.E.U8 desc[UR8][R2.64+-0xfe], R11 ;  /* 0xffff020b02007986 */ /* 0x0105e8000c101108 */
[----:B-----5:R3:W-:Y:S04]  /*06e0*/  STG.E.U8 desc[UR8][R2.64+-0xfd], R13 ;  /* 0xffff030d02007986 */ /* 0x0207e8000c101108 */
[----:B------:R-:W4:Y:S04]  /*06f0*/  LDG.E.U8 R15, desc[UR8][R4.64+-0x80] ;  /* 0xffff8008040f7981 */ /* 0x000f28000c1e1100 */
[----:B------:R-:W5:Y:S04]  /*0700*/  LDG.E.U8 R17, desc[UR8][R4.64+-0x7f] ;  /* 0xffff810804117981 */ /* 0x000f68000c1e1100 */
[----:B------:R-:W2:Y:S04]  /*0710*/  LDG.E.U8 R19, desc[UR8][R4.64+-0x7e] ;  /* 0xffff820804137981 */ /* 0x000ea8000c1e1100 */
[----:B------:R-:W3:Y:S04]  /*0720*/  LDG.E.U8 R21, desc[UR8][R4.64+-0x7d] ;  /* 0xffff830804157981 */ /* 0x000ee8000c1e1100 */
[----:B----4-:R4:W-:Y:S04]  /*0730*/  STG.E.U8 desc[UR8][R2.64+-0x80], R15 ;  /* 0xffff800f02007986 */ /* 0x0109e8000c101108 */
[----:B-----5:R5:W-:Y:S04]  /*0740*/  STG.E.U8 desc[UR8][R2.64+-0x7f], R17 ;  /* 0xffff811102007986 */ /* 0x020be8000c101108 */
[----:B--2---:R2:W-:Y:S04]  /*0750*/  STG.E.U8 desc[UR8][R2.64+-0x7e], R19 ;  /* 0xffff821302007986 */ /* 0x0045e8000c101108 */
[----:B---3--:R3:W-:Y:S04]  /*0760*/  STG.E.U8 desc[UR8][R2.64+-0x7d], R21 ;  /* 0xffff831502007986 */ /* 0x0087e8000c101108 */
[----:B0-----:R-:W4:Y:S04]  /*0770*/  LDG.E.U8 R7, desc[UR8][R4.64] ;  /* 0x0000000804077981 */ /* 0x001f28000c1e1100 */
[----:B-1----:R-:W5:Y:S04]  /*0780*/  LDG.E.U8 R9, desc[UR8][R4.64+0x1] ;  /* 0x0000010804097981 */ /* 0x002f68000c1e1100 */
[----:B------:R-:W2:Y:S04]  /*0790*/  LDG.E.U8 R11, desc[UR8][R4.64+0x2] ;  /* 0x00000208040b7981 */ /* 0x000ea8000c1e1100 */
[----:B------:R-:W3:Y:S04]  /*07a0*/  LDG.E.U8 R13, desc[UR8][R4.64+0x3] ;  /* 0x00000308040d7981 */ /* 0x000ee8000c1e1100 */
[----:B----4-:R0:W-:Y:S04]  /*07b0*/  STG.E.U8 desc[UR8][R2.64], R7 ;  /* 0x0000000702007986 */ /* 0x0101e8000c101108 */
[----:B-----5:R1:W-:Y:S04]  /*07c0*/  STG.E.U8 desc[UR8][R2.64+0x1], R9 ;  /* 0x0000010902007986 */ /* 0x0203e8000c101108 */
[----:B--2---:R1:W-:Y:S04]  /*07d0*/  STG.E.U8 desc[UR8][R2.64+0x2], R11 ;  /* 0x0000020b02007986 */ /* 0x0043e8000c101108 */
[----:B---3--:R1:W-:Y:S04]  /*07e0*/  STG.E.U8 desc[UR8][R2.64+0x3], R13 ;  /* 0x0000030d02007986 */ /* 0x0083e8000c101108 */
[----:B------:R-:W2:Y:S04]  /*07f0*/  LDG.E.U8 R15, desc[UR8][R4.64+0x80] ;  /* 0x00008008040f7981 */ /* 0x000ea8000c1e1100 */
[----:B------:R-:W3:Y:S04]  /*0800*/  LDG.E.U8 R17, desc[UR8][R4.64+0x81] ;  /* 0x0000810804117981 */ /* 0x000ee8000c1e1100 */
[----:B------:R-:W4:Y:S04]  /*0810*/  LDG.E.U8 R19, desc[UR8][R4.64+0x82] ;  /* 0x0000820804137981 */ /* 0x000f28000c1e1100 */
[----:B------:R-:W5:Y:S01]  /*0820*/  LDG.E.U8 R21, desc[UR8][R4.64+0x83] ;  /* 0x0000830804157981 */ /* 0x000f62000c1e1100 */
[----:B------:R-:W-:Y:S01]  /*0830*/  VIADD R0, R0, 0x80 ;  /* 0x0000008000007836 */ /* 0x000fe20000000000 */
[----:B------:R-:W-:-:S02]  /*0840*/  IADD3 R8, P1, PT, R2, 0x200, RZ ;  /* 0x0000020002087810 */ /* 0x000fc40007f3e0ff */
[----:B------:R-:W-:Y:S02]  /*0850*/  IADD3 R6, P2, PT, R4, 0x200, RZ ;  /* 0x0000020004067810 */ /* 0x000fe40007f5e0ff */
[----:B------:R-:W-:Y:S01]  /*0860*/  ISETP.GE.AND P0, PT, R0, UR4, PT ;  /* 0x0000000400007c0c */ /* 0x000fe2000bf06270 */
[----:B------:R-:W-:Y:S02]  /*0870*/  IMAD.X R23, RZ, RZ, R3, P1 ;  /* 0x000000ffff177224 */ /* 0x000fe400008e0603 */
[----:B0-----:R-:W-:Y:S01]  /*0880*/  IMAD.X R7, RZ, RZ, R5, P2 ;  /* 0x000000ffff077224 */ /* 0x001fe200010e0605 */
[----:B--2---:R1:W-:Y:S04]  /*0890*/  STG.E.U8 desc[UR8][R2.64+0x80], R15 ;  /* 0x0000800f02007986 */ /* 0x0043e8000c101108 */
[----:B---3--:R1:W-:Y:S04]  /*08a0*/  STG.E.U8 desc[UR8][R2.64+0x81], R17 ;  /* 0x0000811102007986 */ /* 0x0083e8000c101108 */
[----:B----4-:R1:W-:Y:S04]  /*08b0*/  STG.E.U8 desc[UR8][R2.64+0x82], R19 ;  /* 0x0000821302007986 */ /* 0x0103e8000c101108 */
[----:B-----5:R1:W-:Y:S01]  /*08c0*/  STG.E.U8 desc[UR8][R2.64+0x83], R21 ;  /* 0x0000831502007986 */ /* 0x0203e2000c101108 */
[----:B------:R-:W-:Y:S05]  /*08d0*/  @!P0 BRA `(.L_x_33) ;  /* 0xfffffffc00548947 */ /* 0x000fea000383ffff */
[----:B------:R-:W-:Y:S05]  /*08e0*/  EXIT ;  /* 0x000000000000794d */ /* 0x000fea0003800000 */
.L_x_34:
        /* <DEDUP_REMOVED lines=9> */
.L_x_145:


//--------------------- .text._Z12propagate_1dPjiii --------------------------
	.section	.text._Z12propagate_1dPjiii,"ax",@progbits
	.align	128
        .global         _Z12propagate_1dPjiii
        .type           _Z12propagate_1dPjiii,@function
        .size           _Z12propagate_1dPjiii,(.L_x_146 - _Z12propagate_1dPjiii)
        .other          _Z12propagate_1dPjiii,@"STO_CUDA_ENTRY STV_DEFAULT"
_Z12propagate_1dPjiii:
.text._Z12propagate_1dPjiii:
[----:B------:R-:W-:Y:S01]  /*0000*/  LDC R1, c[0x0][0x37c] ;  /* 0x0000df00ff017b82 */ /* 0x000fe20000000800 */
[----:B------:R-:W0:Y:S01]  /*0010*/  S2R R11, SR_TID.X ;  /* 0x00000000000b7919 */ /* 0x000e220000002100 */
[----:B------:R-:W1:Y:S06]  /*0020*/  LDCU.64 UR6, c[0x0][0x358] ;  /* 0x00006b00ff0677ac */ /* 0x000e6c0008000a00 */
[----:B------:R-:W2:Y:S01]  /*0030*/  LDC R0, c[0x0][0x390] ;  /* 0x0000e400ff007b82 */ /* 0x000ea20000000800 */
[----:B------:R-:W3:Y:S07]  /*0040*/  S2R R9, SR_CTAID.X ;  /* 0x0000000000097919 */ /* 0x000eee0000002500 */
[----:B------:R-:W4:Y:S01]  /*0050*/  LDC.64 R2, c[0x0][0x388] ;  /* 0x0000e200ff027b82 */ /* 0x000f220000000a00 */
[----:B0-----:R-:W-:-:S13]  /*0060*/  ISETP.NE.AND P1, PT, R11, RZ, PT ;  /* 0x000000ff0b00720c */ /* 0x001fda0003f25270 */
[----:B------:R-:W3:Y:S02]  /*0070*/  @!P1 LDC.64 R4, c[0x4][0x10] ;  /* 0x01000400ff049b82 */ /* 0x000ee40000000a00 */
[----:B---3--:R-:W-:-:S06]  /*0080*/  @!P1 IMAD.WIDE.U32 R4, R9, 0x4, R4 ;  /* 0x0000000409049825 */ /* 0x008fcc00078e0004 */
[----:B-1----:R-:W3:Y:S01]  /*0090*/  @!P1 LDG.E R4, desc[UR6][R4.64] ;  /* 0x0000000604049981 */ /* 0x002ee2000c1e1900 */
[----:B--2---:R-:W-:Y:S01]  /*00a0*/  IMAD R0, R9, R0, R0 ;  /* 0x0000000009007224 */ /* 0x004fe200078e0200 */
[----:B------:R-:W0:Y:S03]  /*00b0*/  @!P1 S2R R7, SR_CgaCtaId ;  /* 0x0000000000079919 */ /* 0x000e260000008800 */
[----:B------:R-:W-:Y:S01]  /*00c0*/  IMAD.IADD R9, R0, 0x1, R11 ;  /* 0x0000000100097824 */ /* 0x000fe200078e020b */
[----:B------:R-:W-:-:S04]  /*00d0*/  @!P1 MOV R0, 0x400 ;  /* 0x0000040000009802 */ /* 0x000fc80000000f00 */
[----:B----4-:R-:W-:-:S04]  /*00e0*/  ISETP.GE.AND P0, PT, R9, R2, PT ;  /* 0x000000020900720c */ /* 0x010fc80003f06270 */
[----:B------:R-:W-:Y:S02]  /*00f0*/  ISETP.LT.OR P0, PT, R3, 0x1, P0 ;  /* 0x000000010300780c */ /* 0x000fe40000701670 */
[----:B0-----:R-:W-:Y:S02]  /*0100*/  @!P1 LEA R7, R7, R0, 0x18 ;  /* 0x0000000007079211 */ /* 0x001fe400078ec0ff */
[----:B---3--:R-:W-:-:S05]  /*0110*/  @!P1 LOP3.LUT R0, R4, 0x7fffffff, RZ, 0xc0, !PT ;  /* 0x7fffffff04009812 */ /* 0x008fca00078ec0ff */
[----:B------:R0:W-:Y:S01]  /*0120*/  @!P1 STS [R7], R0 ;  /* 0x0000000007009388 */ /* 0x0001e20000000800 */
[----:B------:R-:W-:Y:S06]  /*0130*/  BAR.SYNC.DEFER_BLOCKING 0x0 ;  /* 0x0000000000007b1d */ /* 0x000fec0000010000 */
[----:B------:R-:W-:Y:S05]  /*0140*/  @P0 EXIT ;  /* 0x000000000000094d */ /* 0x000fea0003800000 */
[----:B------:R-:W1:Y:S01]  /*0150*/  S2UR UR5, SR_CgaCtaId ;  /* 0x00000000000579c3 */ /* 0x000e620000008800 */
[----:B------:R-:W-:Y:S01]  /*0160*/  UMOV UR4, 0x400 ;  /* 0x0000040000047882 */ /* 0x000fe20000000000 */
[----:B------:R-:W-:-:S06]  /*0170*/  IMAD.MOV.U32 R8, RZ, RZ, RZ ;  /* 0x000000ffff087224 */ /* 0x000fcc00078e00ff */
[----:B0-----:R-:W0:Y:S01]  /*0180*/  LDC.64 R6, c[0x0][0x380] ;  /* 0x0000e000ff067b82 */ /* 0x001e220000000a00 */
[----:B-1----:R-:W-:-:S09]  /*0190*/  ULEA UR4, UR5, UR4, 0x18 ;  /* 0x0000000405047291 */ /* 0x002fd2000f8ec0ff */
[----:B------:R-:W1:Y:S03]  /*01a0*/  LDS R0, [UR4] ;  /* 0x00000004ff007984 */ /* 0x000e660008000800 */
.L_x_35:
[----:B0-2---:R-:W-:-:S05]  /*01b0*/  IMAD.WIDE R4, R9, 0x4, R6 ;  /* 0x0000000409047825 */ /* 0x005fca00078e0206 */
[----:B------:R-:W1:Y:S01]  /*01c0*/  LDG.E R11, desc[UR6][R4.64] ;  /* 0x00000006040b7981 */ /* 0x000e62000c1e1900 */
[----:B------:R-:W-:Y:S02]  /*01d0*/  VIADD R8, R8, 0x1 ;  /* 0x0000000108087836 */ /* 0x000fe40000000000 */
[----:B------:R-:W-:-:S03]  /*01e0*/  VIADD R9, R9, 0x400 ;  /* 0x0000040009097836 */ /* 0x000fc60000000000 */
[----:B------:R-:W-:Y:S02]  /*01f0*/  ISETP.GE.AND P0, PT, R8, R3, PT ;  /* 0x000000030800720c */ /* 0x000fe40003f06270 */
[----:B------:R-:W-:Y:S01]  /*0200*/  ISETP.LT.AND P1, PT, R9, R2, PT ;  /* 0x000000020900720c */ /* 0x000fe20003f21270 */
[----:B-1----:R-:W-:-:S05]  /*0210*/  IMAD.IADD R11, R0, 0x1, R11 ;  /* 0x00000001000b7824 */ /* 0x002fca00078e020b */
[----:B------:R2:W-:Y:S07]  /*0220*/  STG.E desc[UR6][R4.64], R11 ;  /* 0x0000000b04007986 */ /* 0x0005ee000c101906 */
[----:B------:R-:W-:Y:S05]  /*0230*/  @!P0 BRA P1, `(.L_x_35) ;  /* 0xfffffffc00dc8947 */ /* 0x000fea000083ffff */
[----:B------:R-:W-:Y:S05]  /*0240*/  EXIT ;  /* 0x000000000000794d */ /* 0x000fea0003800000 */
.L_x_36:
        /* <DEDUP_REMOVED lines=11> */
.L_x_146:


//--------------------- .text._Z13small_scan_1dv  --------------------------
	.section	.text._Z13small_scan_1dv,"ax",@progbits
	.align	128
        .global         _Z13small_scan_1dv
        .type           _Z13small_scan_1dv,@function
        .size           _Z13small_scan_1dv,(.L_x_147 - _Z13small_scan_1dv)
        .other          _Z13small_scan_1dv,@"STO_CUDA_ENTRY STV_DEFAULT"
_Z13small_scan_1dv:
.text._Z13small_scan_1dv:
[----:B------:R-:W-:Y:S01]  /*0000*/  LDC R1, c[0x0][0x37c] ;  /* 0x0000df00ff017b82 */ /* 0x000fe20000000800 */
[----:B------:R-:W0:Y:S01]  /*0010*/  S2R R6, SR_TID.X ;  /* 0x0000000000067919 */ /* 0x000e220000002100 */
[----:B------:R-:W1:Y:S01]  /*0020*/  LDCU.64 UR6, c[0x4][0x10] ;  /* 0x01000200ff0677ac */ /* 0x000e620008000a00 */
[----:B------:R-:W2:Y:S01]  /*0030*/  LDCU.64 UR4, c[0x0][0x358] ;  /* 0x00006b00ff0477ac */ /* 0x000ea20008000a00 */
[----:B0-----:R-:W-:-:S05]  /*0040*/  IMAD.SHL.U32 R0, R6, 0x4, RZ ;  /* 0x0000000406007824 */ /* 0x001fca00078e00ff */
[----:B------:R-:W-:-:S04]  /*0050*/  LOP3.LUT R0, R0, 0x7c, RZ, 0xc0, !PT ;  /* 0x0000007c00007812 */ /* 0x000fc800078ec0ff */
[----:B-1----:R-:W-:-:S05]  /*0060*/  IADD3 R2, P0, PT, R0, UR6, RZ ;  /* 0x0000000600027c10 */ /* 0x002fca000ff1e0ff */
[----:B------:R-:W-:-:S05]  /*0070*/  IMAD.X R3, RZ, RZ, UR7, P0 ;  /* 0x00000007ff037e24 */ /* 0x000fca00080e06ff */
[----:B--2---:R-:W2:Y:S01]  /*0080*/  LDG.E R4, desc[UR4][R2.64] ;  /* 0x0000000402047981 */ /* 0x004ea2000c1e1900 */
[----:B------:R-:W-:-:S03]  /*0090*/  LOP3.LUT P0, R0, R6, 0x1f, RZ, 0xc0, !PT ;  /* 0x0000001f06007812 */ /* 0x000fc6000780c0ff */
[----:B--2---:R-:W0:Y:S02]  /*00a0*/  SHFL.UP PT, R5, R4, 0x1, RZ ;  /* 0x0420000004057989 */ /* 0x004e2400000e00ff */
[----:B0-----:R-:W-:-:S04]  /*00b0*/  LOP3.LUT R5, R5, 0x7fffffff, RZ, 0xc0, !PT ;  /* 0x7fffffff05057812 */ /* 0x001fc800078ec0ff */
[----:B------:R-:W-:Y:S02]  /*00c0*/  SEL R5, R5, RZ, P0 ;  /* 0x000000ff05057207 */ /* 0x000fe40000000000 */
[----:B------:R-:W-:-:S03]  /*00d0*/  ISETP.GE.U32.AND P0, PT, R0, 0x2, PT ;  /* 0x000000020000780c */ /* 0x000fc60003f06070 */
[----:B------:R-:W-:-:S05]  /*00e0*/  IMAD.IADD R5, R4, 0x1, R5 ;  /* 0x0000000104057824 */ /* 0x000fca00078e0205 */
[----:B------:R-:W0:Y:S02]  /*00f0*/  SHFL.UP PT, R6, R5, 0x2, RZ ;  /* 0x0440000005067989 */ /* 0x000e2400000e00ff */
        /* <DEDUP_REMOVED lines=16> */
[----:B------:R-:W-:-:S05]  /*0200*/  SEL R5, R5, RZ, P0 ;  /* 0x000000ff05057207 */ /* 0x000fca0000000000 */
[----:B------:R-:W-:-:S05]  /*0210*/  IMAD.IADD R5, R4, 0x1, R5 ;  /* 0x0000000104057824 */ /* 0x000fca00078e0205 */
[----:B------:R-:W-:Y:S01]  /*0220*/  STG.E desc[UR4][R2.64], R5 ;  /* 0x0000000502007986 */ /* 0x000fe2000c101904 */
[----:B------:R-:W-:Y:S05]  /*0230*/  EXIT ;  /* 0x000000000000794d */ /* 0x000fea0003800000 */
.L_x_37:
        /* <DEDUP_REMOVED lines=12> */
.L_x_147:


//--------------------- .text._Z7scan_1dPjiii     --------------------------
	.section	.text._Z7scan_1dPjiii,"ax",@progbits
	.align	128
        .global         _Z7scan_1dPjiii
        .type           _Z7scan_1dPjiii,@function
        .size           _Z7scan_1dPjiii,(.L_x_148 - _Z7scan_1dPjiii)
        .other          _Z7scan_1dPjiii,@"STO_CUDA_ENTRY STV_DEFAULT"
_Z7scan_1dPjiii:
.text._Z7scan_1dPjiii:
[----:B------:R-:W-:Y:S01]  /*0000*/  LDC R1, c[0x0][0x37c] ;  /* 0x0000df00ff017b82 */ /* 0x000fe20000000800 */
[----:B------:R-:W0:Y:S07]  /*0010*/  S2R R7, SR_TID.X ;  /* 0x0000000000077919 */ /* 0x000e2e0000002100 */
[----:B------:R-:W1:Y:S01]  /*0020*/  LDC.64 R4, c[0x0][0x388] ;  /* 0x0000e200ff047b82 */ /* 0x000e620000000a00 */
[----:B------:R-:W2:Y:S01]  /*0030*/  LDCU UR4, c[0x0][0x390] ;  /* 0x00007200ff0477ac */ /* 0x000ea20008000800 */
[----:B------:R-:W2:Y:S01]  /*0040*/  S2R R0, SR_CTAID.X ;  /* 0x0000000000007919 */ /* 0x000ea20000002500 */
[----:B------:R-:W3:Y:S01]  /*0050*/  LDCU.64 UR6, c[0x0][0x358] ;  /* 0x00006b00ff0677ac */ /* 0x000ee20008000a00 */
[----:B------:R-:W4:Y:S01]  /*0060*/  LDCU.64 UR8, c[0x0][0x388] ;  /* 0x00007100ff0877ac */ /* 0x000f220008000a00 */
[----:B0-----:R-:W-:Y:S01]  /*0070*/  ISETP.NE.AND P0, PT, R7, RZ, PT ;  /* 0x000000ff0700720c */ /* 0x001fe20003f05270 */
[----:B--2---:R-:W-:-:S12]  /*0080*/  IMAD R9, R0, UR4, R7 ;  /* 0x0000000400097c24 */ /* 0x004fd8000f8e0207 */
[----:B------:R-:W0:Y:S01]  /*0090*/  @!P0 S2R R3, SR_CgaCtaId ;  /* 0x0000000000038919 */ /* 0x000e220000008800 */
[----:B------:R-:W-:-:S04]  /*00a0*/  @!P0 MOV R2, 0x400 ;  /* 0x0000040000028802 */ /* 0x000fc80000000f00 */
[----:B0-----:R-:W-:-:S05]  /*00b0*/  @!P0 LEA R2, R3, R2, 0x18 ;  /* 0x0000000203028211 */ /* 0x001fca00078ec0ff */
[----:B------:R0:W-:Y:S04]  /*00c0*/  @!P0 STS [R2], RZ ;  /* 0x000000ff02008388 */ /* 0x0001e80000000800 */
[----:B------:R0:W-:Y:S01]  /*00d0*/  @!P0 STS [R2+0x84], RZ ;  /* 0x000084ff02008388 */ /* 0x0001e20000000800 */
[----:B------:R-:W-:Y:S01]  /*00e0*/  BAR.SYNC.DEFER_BLOCKING 0x0 ;  /* 0x0000000000007b1d */ /* 0x000fe20000010000 */
[----:B-1----:R-:W-:-:S04]  /*00f0*/  ISETP.GE.AND P0, PT, R9, R4, PT ;  /* 0x000000040900720c */ /* 0x002fc80003f06270 */
[----:B------:R-:W-:-:S13]  /*0100*/  ISETP.LT.OR P0, PT, R5, 0x1, P0 ;  /* 0x000000010500780c */ /* 0x000fda0000701670 */
[----:B0--34-:R-:W-:Y:S05]  /*0110*/  @P0 BRA `(.L_x_38) ;  /* 0x0000000400840947 */ /* 0x019fea0003800000 */
[----:B------:R-:W0:Y:S01]  /*0120*/  S2R R5, SR_CgaCtaId ;  /* 0x0000000000057919 */ /* 0x000e220000008800 */
[----:B------:R-:W1:Y:S01]  /*0130*/  LDC.64 R2, c[0x0][0x380] ;  /* 0x0000e000ff027b82 */ /* 0x000e620000000a00 */
[----:B------:R-:W-:Y:S01]  /*0140*/  MOV R4, 0x400 ;  /* 0x0000040000047802 */ /* 0x000fe20000000f00 */
[----:B------:R-:W-:Y:S01]  /*0150*/  IMAD.MOV.U32 R10, RZ, RZ, RZ ;  /* 0x000000ffff0a7224 */ /* 0x000fe200078e00ff */
[----:B------:R-:W2:Y:S01]  /*0160*/  S2R R11, SR_CgaCtaId ;  /* 0x00000000000b7919 */ /* 0x000ea20000008800 */
[----:B------:R-:W-:Y:S02]  /*0170*/  LOP3.LUT R6, R9, 0x3ff, RZ, 0xc0, !PT ;  /* 0x000003ff09067812 */ /* 0x000fe400078ec0ff */
[----:B------:R-:W-:Y:S02]  /*0180*/  MOV R8, 0x400 ;  /* 0x0000040000087802 */ /* 0x000fe40000000f00 */
[----:B------:R-:W-:Y:S02]  /*0190*/  ISETP.NE.AND P0, PT, R6, 0x3ff, PT ;  /* 0x000003ff0600780c */ /* 0x000fe40003f05270 */
[----:B------:R-:W-:-:S02]  /*01a0*/  LOP3.LUT R6, R7, 0x1f, RZ, 0xc0, !PT ;  /* 0x0000001f07067812 */ /* 0x000fc400078ec0ff */
[----:B------:R-:W-:Y:S02]  /*01b0*/  P2R R17, PR, RZ, 0x1 ;  /* 0x00000001ff117803 */ /* 0x000fe40000000000 */
[C---:B------:R-:W-:Y:S02]  /*01c0*/  ISETP.GE.U32.AND P0, PT, R6.reuse, 0x10, PT ;  /* 0x000000100600780c */ /* 0x040fe40003f06070 */
[C---:B------:R-:W-:Y:S02]  /*01d0*/  ISETP.GE.U32.AND P1, PT, R6.reuse, 0x8, PT ;  /* 0x000000080600780c */ /* 0x040fe40003f26070 */
[C---:B------:R-:W-:Y:S02]  /*01e0*/  ISETP.GE.U32.AND P2, PT, R6.reuse, 0x4, PT ;  /* 0x000000040600780c */ /* 0x040fe40003f46070 */
[C---:B------:R-:W-:Y:S02]  /*01f0*/  ISETP.GE.U32.AND P3, PT, R6.reuse, 0x2, PT ;  /* 0x000000020600780c */ /* 0x040fe40003f66070 */
[----:B------:R-:W-:-:S02]  /*0200*/  ISETP.NE.AND P4, PT, R6, RZ, PT ;  /* 0x000000ff0600720c */ /* 0x000fc40003f85270 */
[----:B0-----:R-:W-:Y:S02]  /*0210*/  LEA R5, R5, R4, 0x18 ;  /* 0x0000000405057211 */ /* 0x001fe400078ec0ff */
[----:B------:R-:W-:Y:S02]  /*0220*/  SHF.R.U32.HI R4, RZ, 0x3, R7 ;  /* 0x00000003ff047819 */ /* 0x000fe40000011607 */
[----:B--2---:R-:W-:Y:S01]  /*0230*/  LEA R8, R11, R8, 0x18 ;  /* 0x000000080b087211 */ /* 0x004fe200078ec0ff */
[----:B------:R-:W-:Y:S01]  /*0240*/  IMAD R12, R6, 0x4, R5 ;  /* 0x00000004060c7824 */ /* 0x000fe200078e0205 */
[----:B------:R-:W-:-:S05]  /*0250*/  LOP3.LUT R4, R4, 0x7c, RZ, 0xc0, !PT ;  /* 0x0000007c04047812 */ /* 0x000fca00078ec0ff */
[----:B------:R-:W-:-:S07]  /*0260*/  IMAD.IADD R11, R5, 0x1, R4 ;  /* 0x00000001050b7824 */ /* 0x000fce00078e0204 */
.L_x_42:
[----:B-1----:R-:W-:-:S05]  /*0270*/  IMAD.WIDE R4, R9, 0x4, R2 ;  /* 0x0000000409047825 */ /* 0x002fca00078e0202 */
[----:B------:R-:W2:Y:S01]  /*0280*/  LDG.E R13, desc[UR6][R4.64] ;  /* 0x00000006040d7981 */ /* 0x000ea2000c1e1900 */
[----:B------:R-:W-:Y:S01]  /*0290*/  UMOV UR4, 0xffffffff ;  /* 0xffffffff00047882 */ /* 0x000fe20000000000 */
[----:B--2---:R-:W-:-:S04]  /*02a0*/  ISETP.NE.AND P5, PT, R13, RZ, PT ;  /* 0x000000ff0d00720c */ /* 0x004fc80003fa5270 */
[----:B------:R-:W-:Y:S01]  /*02b0*/  SEL R13, RZ, 0x80000001, P5 ;  /* 0x80000001ff0d7807 */ /* 0x000fe20002800000 */
[----:B------:R-:W-:Y:S08]  /*02c0*/  BRA.DIV UR4, `(.L_x_39) ;  /* 0x0000000604447947 */ /* 0x000ff0000b800000 */
[----:B------:R-:W0:Y:S02]  /*02d0*/  SHFL.UP PT, R14, R13, 0x1, RZ ;  /* 0x042000000d0e7989 */ /* 0x000e2400000e00ff */
[----:B0-----:R-:W-:-:S04]  /*02e0*/  LOP3.LUT R14, R14, 0x7fffffff, RZ, 0xc0, !PT ;  /* 0x7fffffff0e0e7812 */ /* 0x001fc800078ec0ff */
[----:B------:R-:W-:-:S05]  /*02f0*/  SEL R14, R14, RZ, P4 ;  /* 0x000000ff0e0e7207 */ /* 0x000fca0002000000 */
[----:B------:R-:W-:-:S05]  /*0300*/  IMAD.IADD R14, R13, 0x1, R14 ;  /* 0x000000010d0e7824 */ /* 0x000fca00078e020e */
        /* <DEDUP_REMOVED lines=12> */
[----:B------:R0:W1:Y:S02]  /*03d0*/  SHFL.UP PT, R14, R13, 0x10, RZ ;  /* 0x060000000d0e7989 */ /* 0x00006400000e00ff */
.L_x_48:
[----:B-1----:R-:W-:Y:S01]  /*03e0*/  LOP3.LUT R14, R14, 0x7fffffff, RZ, 0xc0, !PT ;  /* 0x7fffffff0e0e7812 */ /* 0x002fe200078ec0ff */
[----:B------:R-:W-:Y:S05]  /*03f0*/  WARPSYNC.ALL ;  /* 0x0000000000007948 */ /* 0x000fea0003800000 */
[----:B------:R-:W-:Y:S02]  /*0400*/  ISETP.NE.AND P5, PT, R6, 0x1f, PT ;  /* 0x0000001f0600780c */ /* 0x000fe40003fa5270 */
[----:B------:R-:W-:-:S05]  /*0410*/  SEL R14, R14, RZ, P0 ;  /* 0x000000ff0e0e7207 */ /* 0x000fca0000000000 */
[----:B------:R-:W-:-:S06]  /*0420*/  IMAD.IADD R14, R13, 0x1, R14 ;  /* 0x000000010d0e7824 */ /* 0x000fcc00078e020e */
[----:B------:R1:W-:Y:S01]  /*0430*/  @!P5 STS [R11+0x4], R14 ;  /* 0x0000040e0b00d388 */ /* 0x0003e20000000800 */
[----:B------:R-:W-:Y:S01]  /*0440*/  BAR.SYNC.DEFER_BLOCKING 0x0 ;  /* 0x0000000000007b1d */ /* 0x000fe20000010000 */
[----:B------:R-:W-:-:S13]  /*0450*/  ISETP.GT.U32.AND P5, PT, R7, 0x1f, PT ;  /* 0x0000001f0700780c */ /* 0x000fda0003fa4070 */
[----:B-1----:R-:W-:Y:S05]  /*0460*/  @P5 BRA `(.L_x_40) ;  /* 0x0000000000745947 */ /* 0x002fea0003800000 */
[----:B0-----:R0:W1:Y:S01]  /*0470*/  LDS R13, [R12] ;  /* 0x000000000c0d7984 */ /* 0x0010620000000800 */
[----:B------:R-:W-:Y:S01]  /*0480*/  UMOV UR4, 0xffffffff ;  /* 0xffffffff00047882 */ /* 0x000fe20000000000 */
[C---:B------:R-:W-:Y:S02]  /*0490*/  ISETP.GE.U32.AND P0, PT, R6.reuse, 0x10, PT ;  /* 0x000000100600780c */ /* 0x040fe40003f06070 */
[C---:B------:R-:W-:Y:S02]  /*04a0*/  ISETP.GE.U32.AND P1, PT, R6.reuse, 0x8, PT ;  /* 0x000000080600780c */ /* 0x040fe40003f26070 */
[C---:B------:R-:W-:Y:S02]  /*04b0*/  ISETP.GE.U32.AND P2, PT, R6.reuse, 0x4, PT ;  /* 0x000000040600780c */ /* 0x040fe40003f46070 */
[C---:B------:R-:W-:Y:S02]  /*04c0*/  ISETP.GE.U32.AND P3, PT, R6.reuse, 0x2, PT ;  /* 0x000000020600780c */ /* 0x040fe40003f66070 */
[----:B------:R-:W-:Y:S01]  /*04d0*/  ISETP.NE.AND P4, PT, R6, RZ, PT ;  /* 0x000000ff0600720c */ /* 0x000fe20003f85270 */
[----:B0-----:R-:W-:-:S12]  /*04e0*/  BRA.DIV UR4, `(.L_x_41) ;  /* 0x0000000604707947 */ /* 0x001fd8000b800000 */
[----:B-1----:R-:W0:Y:S02]  /*04f0*/  SHFL.UP PT, R15, R13, 0x1, RZ ;  /* 0x042000000d0f7989 */ /* 0x002e2400000e00ff */
        /* <DEDUP_REMOVED lines=16> */
.L_x_54:
[----:B-1----:R-:W-:-:S05]  /*0600*/  SEL R16, R16, RZ, P0 ;  /* 0x000000ff10107207 */ /* 0x002fca0000000000 */
[----:B------:R-:W-:-:S05]  /*0610*/  IMAD.IADD R16, R13, 0x1, R16 ;  /* 0x000000010d107824 */ /* 0x000fca00078e0210 */
[----:B0-----:R-:W-:-:S05]  /*0620*/  LOP3.LUT R13, R16, 0x7fffffff, RZ, 0xc0, !PT ;  /* 0x7fffffff100d7812 */ /* 0x001fca00078ec0ff */
[----:B------:R1:W-:Y:S02]  /*0630*/  STS [R12], R13 ;  /* 0x0000000d0c007388 */ /* 0x0003e40000000800 */
.L_x_40:
[----:B------:R-:W-:Y:S05]  /*0640*/  WARPSYNC.ALL ;  /* 0x0000000000007948 */ /* 0x000fea0003800000 */
[----:B------:R-:W-:Y:S01]  /*0650*/  BAR.SYNC.DEFER_BLOCKING 0x0 ;  /* 0x0000000000007b1d */ /* 0x000fe20000010000 */
[----:B------:R-:W-:Y:S01]  /*0660*/  ISETP.NE.AND P5, PT, R17, RZ, PT ;  /* 0x000000ff1100720c */ /* 0x000fe20003fa5270 */
[----:B------:R-:W-:Y:S02]  /*0670*/  VIADD R10, R10, 0x1 ;  /* 0x000000010a0a7836 */ /* 0x000fe40000000000 */
[----:B------:R-:W-:-:S05]  /*0680*/  VIADD R9, R9, 0x400 ;  /* 0x0000040009097836 */ /* 0x000fca0000000000 */
[----:B------:R-:W-:Y:S01]  /*0690*/  ISETP.LT.AND P6, PT, R9, UR8, PT ;  /* 0x0000000809007c0c */ /* 0x000fe2000bfc1270 */
[----:B01----:R-:W-:Y:S04]  /*06a0*/  LDS R13, [R11] ;  /* 0x000000000b0d7984 */ /* 0x003fe80000000800 */
[----:B------:R-:W0:Y:S02]  /*06b0*/  LDS R15, [R8+0x84] ;  /* 0x00008400080f7984 */ /* 0x000e240000000800 */
[----:B0-----:R-:W-:-:S04]  /*06c0*/  IADD3 R15, PT, PT, R15, R13, R14 ;  /* 0x0000000d0f0f7210 */ /* 0x001fc80007ffe00e */
[----:B------:R-:W-:Y:S01]  /*06d0*/  @!P5 LOP3.LUT R13, R15, 0x7fffffff, RZ, 0xc0, !PT ;  /* 0x7fffffff0f0dd812 */ /* 0x000fe200078ec0ff */
[----:B------:R0:W-:Y:S01]  /*06e0*/  STG.E desc[UR6][R4.64], R15 ;  /* 0x0000000f04007986 */ /* 0x0001e2000c101906 */
[----:B------:R-:W-:Y:S06]  /*06f0*/  BAR.SYNC.DEFER_BLOCKING 0x0 ;  /* 0x0000000000007b1d */ /* 0x000fec0000010000 */
[----:B------:R0:W-:Y:S01]  /*0700*/  @!P5 STS [R8+0x84], R13 ;  /* 0x0000840d0800d388 */ /* 0x0001e20000000800 */
[----:B------:R-:W-:-:S13]  /*0710*/  ISETP.GE.AND P5, PT, R10, UR9, PT ;  /* 0x000000090a007c0c */ /* 0x000fda000bfa6270 */
[----:B0-----:R-:W-:Y:S05]  /*0720*/  @!P5 BRA P6, `(.L_x_42) ;  /* 0xfffffff800d0d947 */ /* 0x001fea000303ffff */
.L_x_38:
[----:B------:R-:W-:-:S04]  /*0730*/  LOP3.LUT R9, R9, 0x3ff, RZ, 0xc0, !PT ;  /* 0x000003ff09097812 */ /* 0x000fc800078ec0ff */
[----:B------:R-:W-:-:S13]  /*0740*/  ISETP.NE.AND P0, PT, R9, 0x3ff, PT ;  /* 0x000003ff0900780c */ /* 0x000fda0003f05270 */
[----:B------:R-:W-:Y:S05]  /*0750*/  @P0 EXIT ;  /* 0x000000000000094d */ /* 0x000fea0003800000 */
[----:B------:R-:W0:Y:S01]  /*0760*/  S2UR UR5, SR_CgaCtaId ;  /* 0x00000000000579c3 */ /* 0x000e220000008800 */
[----:B------:R-:W-:-:S07]  /*0770*/  UMOV UR4, 0x400 ;  /* 0x0000040000047882 */ /* 0x000fce0000000000 */
[----:B------:R-:W1:Y:S01]  /*0780*/  LDC.64 R2, c[0x4][0x10] ;  /* 0x01000400ff027b82 */ /* 0x000e620000000a00 */
[----:B0-----:R-:W-:Y:S01]  /*0790*/  ULEA UR4, UR5, UR4, 0x18 ;  /* 0x0000000405047291 */ /* 0x001fe2000f8ec0ff */
[----:B-1----:R-:W-:-:S08]  /*07a0*/  IMAD.WIDE.U32 R2, R0, 0x4, R2 ;  /* 0x0000000400027825 */ /* 0x002fd000078e0002 */
[----:B------:R-:W0:Y:S04]  /*07b0*/  LDS R5, [UR4+0x84] ;  /* 0x00008404ff057984 */ /* 0x000e280008000800 */
[----:B0-----:R-:W-:Y:S01]  /*07c0*/  STG.E desc[UR6][R2.64], R5 ;  /* 0x0000000502007986 */ /* 0x001fe2000c101906 */
[----:B------:R-:W-:Y:S05]  /*07d0*/  EXIT ;  /* 0x000000000000794d */ /* 0x000fea0003800000 */
.L_x_39:
[----:B------:R-:W-:Y:S02]  /*07e0*/  IMAD.MOV.U32 R22, RZ, RZ, R13 ;  /* 0x000000ffff167224 */ /* 0x000fe400078e000d */
[----:B------:R-:W-:Y:S02]  /*07f0*/  IMAD.MOV.U32 R21, RZ, RZ, 0x1 ;  /* 0x00000001ff157424 */ /* 0x000fe400078e00ff */
[----:B------:R-:W-:Y:S02]  /*0800*/  IMAD.MOV.U32 R24, RZ, RZ, RZ ;  /* 0x000000ffff187224 */ /* 0x000fe400078e00ff */
[----:B------:R-:W-:-:S07]  /*0810*/  IMAD.MOV.U32 R19, RZ, RZ, -0x1 ;  /* 0xffffffffff137424 */ /* 0x000fce00078e00ff */
[----:B------:R-:W-:Y:S05]  /*0820*/  WARPSYNC.COLLECTIVE R19, `(.L_x_43) ;  /* 0x0000000013087348 */ /* 0x000fea0003c00000 */
[----:B------:R0:W1:Y:S02]  /*0830*/  SHFL.UP P5, R20, R22, R21, R24 ;  /* 0x0400001516147389 */ /* 0x00006400000a0018 */
[----:B01----:R-:W-:Y:S05]  /*0840*/  ENDCOLLECTIVE ;  /* 0x000000000000791b */ /* 0x003fea0003800000 */
.L_x_43:
[----:B------:R-:W-:Y:S02]  /*0850*/  IMAD.MOV.U32 R21, RZ, RZ, 0x2 ;  /* 0x00000002ff157424 */ /* 0x000fe400078e00ff */
[----:B------:R-:W-:-:S05]  /*0860*/  IMAD.MOV.U32 R14, RZ, RZ, R20 ;  /* 0x000000ffff0e7224 */ /* 0x000fca00078e0014 */
[----:B------:R-:W-:-:S04]  /*0870*/  LOP3.LUT R14, R14, 0x7fffffff, RZ, 0xc0, !PT ;  /* 0x7fffffff0e0e7812 */ /* 0x000fc800078ec0ff */
[----:B------:R-:W-:-:S05]  /*0880*/  SEL R14, R14, RZ, P4 ;  /* 0x000000ff0e0e7207 */ /* 0x000fca0002000000 */
[----:B------:R-:W-:-:S04]  /*0890*/  IMAD.IADD R14, R13, 0x1, R14 ;  /* 0x000000010d0e7824 */ /* 0x000fc800078e020e */
[----:B------:R-:W-:-:S07]  /*08a0*/  IMAD.MOV.U32 R22, RZ, RZ, R14 ;  /* 0x000000ffff167224 */ /* 0x000fce00078e000e */
[----:B------:R-:W-:Y:S05]  /*08b0*/  WARPSYNC.COLLECTIVE R19, `(.L_x_44) ;  /* 0x0000000013087348 */ /* 0x000fea0003c00000 */
[----:B------:R0:W1:Y:S02]  /*08c0*/  SHFL.UP P5, R20, R22, R21, R24 ;  /* 0x0400001516147389 */ /* 0x00006400000a0018 */
[----:B01----:R-:W-:Y:S05]  /*08d0*/  ENDCOLLECTIVE ;  /* 0x000000000000791b */ /* 0x003fea0003800000 */
.L_x_44:
        /* <DEDUP_REMOVED lines=9> */
.L_x_45:
        /* <DEDUP_REMOVED lines=9> */
.L_x_46:
        /* <DEDUP_REMOVED lines=9> */
.L_x_47:
[----:B------:R-:W-:Y:S01]  /*0a90*/  IMAD.MOV.U32 R14, RZ, RZ, R20 ;  /* 0x000000ffff0e7224 */ /* 0x000fe200078e0014 */
[----:B------:R-:W-:Y:S06]  /*0aa0*/  BRA `(.L_x_48) ;  /* 0xfffffff8004c7947 */ /* 0x000fec000383ffff */
.L_x_41:
[----:B-1----:R-:W-:Y:S02]  /*0ab0*/  IMAD.MOV.U32 R22, RZ, RZ, R13 ;  /* 0x000000ffff167224 */ /* 0x002fe400078e000d */
[----:B------:R-:W-:Y:S02]  /*0ac0*/  IMAD.MOV.U32 R21, RZ, RZ, 0x1 ;  /* 0x00000001ff157424 */ /* 0x000fe400078e00ff */
[----:B------:R-:W-:Y:S02]  /*0ad0*/  IMAD.MOV.U32 R24, RZ, RZ, RZ ;  /* 0x000000ffff187224 */ /* 0x000fe400078e00ff */
[----:B------:R-:W-:-:S07]  /*0ae0*/  IMAD.MOV.U32 R19, RZ, RZ, -0x1 ;  /* 0xffffffffff137424 */ /* 0x000fce00078e00ff */
[----:B------:R-:W-:Y:S05]  /*0af0*/  WARPSYNC.COLLECTIVE R19, `(.L_x_49) ;  /* 0x0000000013087348 */ /* 0x000fea0003c00000 */
[----:B------:R0:W1:Y:S02]  /*0b00*/  SHFL.UP P5, R20, R22, R21, R24 ;  /* 0x0400001516147389 */ /* 0x00006400000a0018 */
[----:B01----:R-:W-:Y:S05]  /*0b10*/  ENDCOLLECTIVE ;  /* 0x000000000000791b */ /* 0x003fea0003800000 */
.L_x_49:
        /* <DEDUP_REMOVED lines=9> */
.L_x_50:
        /* <DEDUP_REMOVED lines=9> */
.L_x_51:
        /* <DEDUP_REMOVED lines=9> */
.L_x_52:
        /* <DEDUP_REMOVED lines=9> */
.L_x_53:
[----:B------:R-:W-:Y:S01]  /*0d60*/  IMAD.MOV.U32 R16, RZ, RZ, R20 ;  /* 0x000000ffff107224 */ /* 0x000fe200078e0014 */
[----:B------:R-:W-:Y:S06]  /*0d70*/  BRA `(.L_x_54) ;  /* 0xfffffff800207947 */ /* 0x000fec000383ffff */
.L_x_55:
        /* <DEDUP_REMOVED lines=16> */
.L_x_148:


//--------------------- .text._Z10sat_kernelP6clauseS0_Pjii --------------------------
	.section	.text._Z10sat_kernelP6clauseS0_Pjii,"ax",@progbits
	.align	128
        .global         _Z10sat_kernelP6clauseS0_Pjii
        .type           _Z10sat_kernelP6clauseS0_Pjii,@function
        .size           _Z10sat_kernelP6clauseS0_Pjii,(.L_x_149 - _Z10sat_kernelP6clauseS0_Pjii)
        .other          _Z10sat_kernelP6clauseS0_Pjii,@"STO_CUDA_ENTRY STV_DEFAULT"
_Z10sat_kernelP6clauseS0_Pjii:
.text._Z10sat_kernelP6clauseS0_Pjii:
[----:B------:R-:W0:Y:S01]  /*0000*/  LDC R1, c[0x0][0x37c] ;  /* 0x0000df00ff017b82 */ /* 0x000e220000000800 */
[----:B------:R-:W1:Y:S01]  /*0010*/  S2R R13, SR_TID.X ;  /* 0x00000000000d7919 */ /* 0x000e620000002100 */
[----:B------:R-:W2:Y:S01]  /*0020*/  LDCU UR6, c[0x0][0x398] ;  /* 0x00007300ff0677ac */ /* 0x000ea20008000800 */
[----:B0-----:R-:W-:Y:S01]  /*0030*/  VIADD R1, R1, 0xfffffff8 ;  /* 0xfffffff801017836 */ /* 0x001fe20000000000 */
[----:B------:R-:W0:Y:S01]  /*0040*/  S2R R3, SR_CTAID.X ;  /* 0x0000000000037919 */ /* 0x000e220000002500 */
[----:B--2---:R-:W-:Y:S01]  /*0050*/  UIMAD UR4, UR6, 0x3, URZ ;  /* 0x00000003060478a4 */ /* 0x004fe2000f8e02ff */
[----:B-1----:R-:W-:-:S05]  /*0060*/  SHF.R.U32.HI R0, RZ, 0x5, R13 ;  /* 0x00000005ff007819 */ /* 0x002fca000001160d */
[----:B0-----:R-:W-:-:S05]  /*0070*/  IMAD R0, R3, 0x1e, R0 ;  /* 0x0000001e03007824 */ /* 0x001fca00078e0200 */
[----:B------:R-:W-:-:S13]  /*0080*/  ISETP.GE.AND P0, PT, R0, UR4, PT ;  /* 0x0000000400007c0c */ /* 0x000fda000bf06270 */
[----:B------:R-:W-:Y:S05]  /*0090*/  @P0 EXIT ;  /* 0x000000000000094d */ /* 0x000fea0003800000 */
[----:B------:R-:W0:Y:S01]  /*00a0*/  LDC.64 R10, c[0x0][0x380] ;  /* 0x0000e000ff0a7b82 */ /* 0x000e220000000a00 */
[----:B------:R-:W1:Y:S01]  /*00b0*/  LDCU UR7, c[0x0][0x39c] ;  /* 0x00007380ff0777ac */ /* 0x000e620008000800 */
[----:B------:R-:W-:Y:S01]  /*00c0*/  IMAD.HI R2, R0, 0x55555556, RZ ;  /* 0x5555555600027827 */ /* 0x000fe200078e02ff */
[----:B------:R-:W2:Y:S04]  /*00d0*/  LDCU.64 UR4, c[0x0][0x358] ;  /* 0x00006b00ff0477ac */ /* 0x000ea80008000a00 */
[----:B------:R-:W-:Y:S01]  /*00e0*/  LEA.HI R14, R2, R2, RZ, 0x1 ;  /* 0x00000002020e7211 */ /* 0x000fe200078f08ff */
[----:B------:R-:W3:Y:S04]  /*00f0*/  LDCU.64 UR8, c[0x0][0x390] ;  /* 0x00007200ff0877ac */ /* 0x000ee80008000a00 */
[----:B-1----:R-:W-:-:S04]  /*0100*/  IMAD R3, R14, UR7, RZ ;  /* 0x000000070e037c24 */ /* 0x002fc8000f8e02ff */
[----:B0-----:R-:W-:-:S05]  /*0110*/  IMAD.WIDE R10, R3, 0x4, R10 ;  /* 0x00000004030a7825 */ /* 0x001fca00078e020a */
[----:B--2---:R-:W2:Y:S04]  /*0120*/  LDG.E.U8 R6, desc[UR4][R10.64+0x1] ;  /* 0x000001040a067981 */ /* 0x004ea8000c1e1100 */
[----:B------:R-:W4:Y:S04]  /*0130*/  LDG.E.U8 R8, desc[UR4][R10.64+0x2] ;  /* 0x000002040a087981 */ /* 0x000f28000c1e1100 */
[----:B------:R-:W5:Y:S04]  /*0140*/  LDG.E.U8 R7, desc[UR4][R10.64+0x3] ;  /* 0x000003040a077981 */ /* 0x000f68000c1e1100 */
[----:B------:R-:W5:Y:S01]  /*0150*/  LDG.E.U8 R4, desc[UR4][R10.64] ;  /* 0x000000040a047981 */ /* 0x000f62000c1e1100 */
[----:B------:R-:W-:-:S04]  /*0160*/  IMAD R0, R14, -0x3, R0 ;  /* 0xfffffffd0e007824 */ /* 0x000fc800078e0200 */
[----:B------:R-:W-:Y:S01]  /*0170*/  IMAD R5, R0, UR6, RZ ;  /* 0x0000000600057c24 */ /* 0x000fe2000f8e02ff */
[----:B------:R-:W-:-:S04]  /*0180*/  SHF.R.S32.HI R2, RZ, 0x1f, R14 ;  /* 0x0000001fff027819 */ /* 0x000fc8000001140e */
[----:B------:R-:W-:-:S04]  /*0190*/  IADD3 R9, P0, PT, R14, R5, RZ ;  /* 0x000000050e097210 */ /* 0x000fc80007f1e0ff */
[----:B------:R-:W-:Y:S02]  /*01a0*/  LEA.HI.X.SX32 R12, R5, R2, 0x1, P0 ;  /* 0x00000002050c7211 */ /* 0x000fe400000f0eff */
[----:B---3--:R-:W-:Y:S01]  /*01b0*/  LEA R2, P1, R9, UR8, 0x2 ;  /* 0x0000000809027c11 */ /* 0x008fe2000f8210ff */
[----:B------:R-:W-:Y:S01]  /*01c0*/  IMAD.IADD R5, R14, 0x1, R5 ;  /* 0x000000010e057824 */ /* 0x000fe200078e0205 */
[----:B--2---:R-:W-:Y:S04]  /*01d0*/  STL.U8 [R1+0x1], R6 ;  /* 0x0000010601007387 */ /* 0x004fe80000100000 */
[----:B----4-:R-:W-:Y:S04]  /*01e0*/  STL.U8 [R1+0x2], R8 ;  /* 0x0000020801007387 */ /* 0x010fe80000100000 */
[----:B-----5:R-:W-:Y:S01]  /*01f0*/  STL.U8 [R1+0x3], R7 ;  /* 0x0000030701007387 */ /* 0x020fe20000100000 */
[----:B------:R-:W-:-:S04]  /*0200*/  SHF.R.U32.HI R3, RZ, R0, R7 ;  /* 0x00000000ff037219 */ /* 0x000fc80000011607 */
[----:B------:R-:W-:Y:S02]  /*0210*/  LOP3.LUT P0, RZ, R3, 0x8, RZ, 0xc0, !PT ;  /* 0x0000000803ff7812 */ /* 0x000fe4000780c0ff */
[----:B------:R-:W-:Y:S01]  /*0220*/  LEA.HI.X R3, R9, UR9, R12, 0x2, P1 ;  /* 0x0000000909037c11 */ /* 0x000fe200088f140c */
[----:B------:R0:W-:Y:S02]  /*0230*/  STL.U8 [R1], R4 ;  /* 0x0000000401007387 */ /* 0x0001e40000100000 */
[----:B0-----:R-:W-:-:S08]  /*0240*/  LOP3.LUT R4, R13, 0x1f, RZ, 0xc0, !PT ;  /* 0x0000001f0d047812 */ /* 0x001fd000078ec0ff */
[----:B------:R-:W-:Y:S05]  /*0250*/  @P0 BRA `(.L_x_56) ;  /* 0x0000001400ac0947 */ /* 0x000fea0003800000 */
[----:B------:R-:W-:Y:S01]  /*0260*/  UMOV UR6, 0xffffffff ;  /* 0xffffffff00067882 */ /* 0x000fe20000000000 */
[----:B------:R-:W-:Y:S01]  /*0270*/  ISETP.GE.AND P0, PT, R4, UR7, PT ;  /* 0x0000000704007c0c */ /* 0x000fe2000bf06270 */
[----:B------:R-:W-:Y:S01]  /*0280*/  IMAD.MOV.U32 R18, RZ, RZ, 0x1 ;  /* 0x00000001ff127424 */ /* 0x000fe200078e00ff */
[----:B------:R-:W-:Y:S11]  /*0290*/  BRA.DIV UR6, `(.L_x_57) ;  /* 0x0000001606b07947 */ /* 0x000ff6000b800000 */
[----:B------:R-:W-:-:S13]  /*02a0*/  VOTE.ANY P0, !P0 ;  /* 0x0000000000ff7806 */ /* 0x000fda0004000100 */
.L_x_86:
[----:B------:R-:W-:Y:S05]  /*02b0*/  @!P0 BRA `(.L_x_58) ;  /* 0x0000001400748947 */ /* 0x000fea0003800000 */
[C---:B------:R-:W-:Y:S01]  /*02c0*/  VIADD R22, R0.reuse, 0xffffffff ;  /* 0xffffffff00167836 */ /* 0x040fe20000000000 */
[C---:B------:R-:W-:Y:S01]  /*02d0*/  LOP3.LUT R21, R0.reuse, 0x3, RZ, 0xc0, !PT ;  /* 0x0000000300157812 */ /* 0x040fe200078ec0ff */
[----:B------:R-:W-:Y:S01]  /*02e0*/  IMAD R16, R5, UR7, RZ ;  /* 0x0000000705107c24 */ /* 0x000fe2000f8e02ff */
[----:B------:R-:W-:Y:S01]  /*02f0*/  LOP3.LUT R17, R0, 0x7ffffffc, RZ, 0xc0, !PT ;  /* 0x7ffffffc00117812 */ /* 0x000fe200078ec0ff */
[C---:B------:R-:W-:Y:S02]  /*0300*/  IMAD.IADD R14, R1.reuse, 0x1, R0 ;  /* 0x00000001010e7824 */ /* 0x040fe400078e0200 */
[----:B------:R-:W-:Y:S02]  /*0310*/  IMAD.MOV.U32 R15, RZ, RZ, R4 ;  /* 0x000000ffff0f7224 */ /* 0x000fe400078e0004 */
[----:B------:R-:W-:-:S07]  /*0320*/  VIADD R12, R1, 0x1 ;  /* 0x00000001010c7836 */ /* 0x000fce0000000000 */
.L_x_84:
[----:B0-----:R-:W0:Y:S01]  /*0330*/  LDC R8, c[0x0][0x39c] ;  /* 0x0000e700ff087b82 */ /* 0x001e220000000800 */
[----:B------:R-:W-:Y:S01]  /*0340*/  BSSY.RECONVERGENT B0, `(.L_x_59) ;  /* 0x0000134000007945 */ /* 0x000fe20003800200 */
[----:B0-----:R-:W-:-:S13]  /*0350*/  ISETP.GE.AND P0, PT, R15, R8, PT ;  /* 0x000000080f00720c */ /* 0x001fda0003f06270 */
[----:B------:R-:W-:Y:S05]  /*0360*/  @P0 BRA `(.L_x_60) ;  /* 0x0000001000c40947 */ /* 0x000fea0003800000 */
[----:B------:R-:W-:Y:S01]  /*0370*/  IMAD.WIDE.U32 R6, R15, 0x4, R10 ;  /* 0x000000040f067825 */ /* 0x000fe200078e000a */
[----:B------:R0:W5:Y:S04]  /*0380*/  LDL.U8 R20, [R14] ;  /* 0x000000000e147983 */ /* 0x0001680000100000 */
[----:B------:R-:W2:Y:S04]  /*0390*/  LDG.E.U8 R23, desc[UR4][R6.64+0x3] ;  /* 0x0000030406177981 */ /* 0x000ea8000c1e1100 */
[----:B------:R0:W5:Y:S04]  /*03a0*/  LDG.E.U8 R13, desc[UR4][R6.64] ;  /* 0x00000004060d7981 */ /* 0x000168000c1e1100 */
[----:B------:R0:W5:Y:S04]  /*03b0*/  LDG.E.U8 R9, desc[UR4][R6.64+0x1] ;  /* 0x0000010406097981 */ /* 0x000168000c1e1100 */
[----:B------:R0:W5:Y:S01]  /*03c0*/  LDG.E.U8 R19, desc[UR4][R6.64+0x2] ;  /* 0x0000020406137981 */ /* 0x000162000c1e1100 */
[----:B------:R-:W-:Y:S01]  /*03d0*/  ISETP.GE.AND P0, PT, R0, 0x1, PT ;  /* 0x000000010000780c */ /* 0x000fe20003f06270 */
[----:B------:R-:W-:Y:S01]  /*03e0*/  BSSY.RECONVERGENT B1, `(.L_x_61) ;  /* 0x000005c000017945 */ /* 0x000fe20003800200 */
[----:B--2---:R-:W-:-:S11]  /*03f0*/  PRMT R24, R23, 0x7610, R24 ;  /* 0x0000761017187816 */ /* 0x004fd60000000018 */
[----:B0-----:R-:W-:Y:S05]  /*0400*/  @!P0 BRA `(.L_x_62) ;  /* 0x0000000400648947 */ /* 0x001fea0003800000 */
[----:B------:R-:W-:Y:S01]  /*0410*/  ISETP.GE.U32.AND P1, PT, R22, 0x3, PT ;  /* 0x000000031600780c */ /* 0x000fe20003f26070 */
[----:B------:R-:W-:Y:S01]  /*0420*/  BSSY.RECONVERGENT B2, `(.L_x_63) ;  /* 0x0000034000027945 */ /* 0x000fe20003800200 */
[----:B------:R-:W-:Y:S01]  /*0430*/  IMAD.MOV.U32 R6, RZ, RZ, RZ ;  /* 0x000000ffff067224 */ /* 0x000fe200078e00ff */
[----:B------:R-:W-:-:S10]  /*0440*/  PRMT R24, R23, 0x7610, R24 ;  /* 0x0000761017187816 */ /* 0x000fd40000000018 */
[----:B------:R-:W-:Y:S05]  /*0450*/  @!P1 BRA `(.L_x_64) ;  /* 0x0000000000c09947 */ /* 0x000fea0003800000 */
[----:B------:R-:W-:Y:S01]  /*0460*/  LOP3.LUT R17, R0, 0x7ffffffc, RZ, 0xc0, !PT ;  /* 0x7ffffffc00117812 */ /* 0x000fe200078ec0ff */
[----:B------:R-:W-:Y:S01]  /*0470*/  BSSY.RECONVERGENT B3, `(.L_x_65) ;  /* 0x000002d000037945 */ /* 0x000fe20003800200 */
[----:B------:R-:W-:Y:S01]  /*0480*/  IMAD.MOV.U32 R6, RZ, RZ, R12 ;  /* 0x000000ffff067224 */ /* 0x000fe200078e000c */
[----:B------:R-:W-:Y:S02]  /*0490*/  PRMT R24, R23, 0x7610, R24 ;  /* 0x0000761017187816 */ /* 0x000fe40000000018 */
[----:B------:R-:W-:-:S07]  /*04a0*/  IMAD.MOV R25, RZ, RZ, -R17 ;  /* 0x000000ffff197224 */ /* 0x000fce00078e0a11 */
.L_x_66:
[----:B------:R-:W2:Y:S02]  /*04b0*/  LDL.U8 R26, [R6+-0x1] ;  /* 0xffffff00061a7983 */ /* 0x000ea40000100000 */
[----:B--2--5:R-:W-:-:S04]  /*04c0*/  LOP3.LUT R26, R26, R13, RZ, 0x3c, !PT ;  /* 0x0000000d1a1a7212 */ /* 0x024fc800078e3cff */
[C---:B------:R-:W-:Y:S02]  /*04d0*/  PRMT R7, R26.reuse, 0x8880, RZ ;  /* 0x000088801a077816 */ /* 0x040fe400000000ff */
[----:B------:R-:W-:Y:S02]  /*04e0*/  LOP3.LUT P2, RZ, R26, 0x7f, RZ, 0xc0, !PT ;  /* 0x0000007f1aff7812 */ /* 0x000fe4000784c0ff */
[----:B------:R-:W2:Y:S01]  /*04f0*/  LDL.U8 R26, [R6] ;  /* 0x00000000061a7983 */ /* 0x000ea20000100000 */
[----:B------:R-:W-:Y:S01]  /*0500*/  ISETP.GT.AND P1, PT, R7, -0x1, PT ;  /* 0xffffffff0700780c */ /* 0x000fe20003f24270 */
[----:B------:R-:W-:-:S05]  /*0510*/  IMAD.MOV.U32 R7, RZ, RZ, 0x8 ;  /* 0x00000008ff077424 */ /* 0x000fca00078e00ff */
[----:B------:R-:W-:-:S04]  /*0520*/  SEL R27, R7, 0x9, P1 ;  /* 0x00000009071b7807 */ /* 0x000fc80000800000 */
[----:B------:R-:W-:-:S04]  /*0530*/  LOP3.LUT R27, R24, R27, RZ, 0xfc, !PT ;  /* 0x0000001b181b7212 */ /* 0x000fc800078efcff */
[C---:B------:R-:W-:Y:S02]  /*0540*/  SEL R23, R27.reuse, R23, !P2 ;  /* 0x000000171b177207 */ /* 0x040fe40005000000 */
[----:B------:R-:W-:Y:S02]  /*0550*/  SEL R24, R27, R24, !P2 ;  /* 0x000000181b187207 */ /* 0x000fe40005000000 */
[----:B--2---:R-:W-:-:S04]  /*0560*/  LOP3.LUT R27, R26, R13, RZ, 0x3c, !PT ;  /* 0x0000000d1a1b7212 */ /* 0x004fc800078e3cff */
[----:B------:R-:W-:-:S04]  /*0570*/  PRMT R26, R27, 0x8880, RZ ;  /* 0x000088801b1a7816 */ /* 0x000fc800000000ff */
[----:B------:R-:W-:Y:S02]  /*0580*/  ISETP.GT.AND P1, PT, R26, -0x1, PT ;  /* 0xffffffff1a00780c */ /* 0x000fe40003f24270 */
[----:B------:R-:W2:Y:S01]  /*0590*/  LDL.U8 R26, [R6+0x1] ;  /* 0x00000100061a7983 */ /* 0x000ea20000100000 */
[----:B------:R-:W-:Y:S02]  /*05a0*/  LOP3.LUT P2, RZ, R27, 0x7f, RZ, 0xc0, !PT ;  /* 0x0000007f1bff7812 */ /* 0x000fe4000784c0ff */
[----:B------:R-:W-:-:S04]  /*05b0*/  SEL R27, R7, 0x9, P1 ;  /* 0x00000009071b7807 */ /* 0x000fc80000800000 */
[----:B------:R-:W-:-:S04]  /*05c0*/  LOP3.LUT R27, R24, R27, RZ, 0xfc, !PT ;  /* 0x0000001b181b7212 */ /* 0x000fc800078efcff */
[C---:B------:R-:W-:Y:S02]  /*05d0*/  SEL R23, R27.reuse, R23, !P2 ;  /* 0x000000171b177207 */ /* 0x040fe40005000000 */
[----:B------:R-:W-:Y:S02]  /*05e0*/  SEL R27, R27, R24, !P2 ;  /* 0x000000181b1b7207 */ /* 0x000fe40005000000 */
[----:B--2---:R-:W-:-:S04]  /*05f0*/  LOP3.LUT R26, R26, R13, RZ, 0x3c, !PT ;  /* 0x0000000d1a1a7212 */ /* 0x004fc800078e3cff */
[----:B------:R-:W-:-:S04]  /*0600*/  PRMT R24, R26, 0x8880, RZ ;  /* 0x000088801a187816 */ /* 0x000fc800000000ff */
[----:B------:R-:W-:Y:S02]  /*0610*/  ISETP.GT.AND P1, PT, R24, -0x1, PT ;  /* 0xffffffff1800780c */ /* 0x000fe40003f24270 */
[----:B------:R0:W2:Y:S01]  /*0620*/  LDL.U8 R24, [R6+0x2] ;  /* 0x0000020006187983 */ /* 0x0000a20000100000 */
[----:B------:R-:W-:Y:S02]  /*0630*/  LOP3.LUT P2, RZ, R26, 0x7f, RZ, 0xc0, !PT ;  /* 0x0000007f1aff7812 */ /* 0x000fe4000784c0ff */
[----:B------:R-:W-:-:S04]  /*0640*/  SEL R26, R7, 0x9, P1 ;  /* 0x00000009071a7807 */ /* 0x000fc80000800000 */
[----:B------:R-:W-:Y:S01]  /*0650*/  LOP3.LUT R26, R27, R26, RZ, 0xfc, !PT ;  /* 0x0000001a1b1a7212 */ /* 0x000fe200078efcff */
[----:B------:R-:W-:-:S03]  /*0660*/  VIADD R25, R25, 0x4 ;  /* 0x0000000419197836 */ /* 0x000fc60000000000 */
[C---:B------:R-:W-:Y:S02]  /*0670*/  SEL R23, R26.reuse, R23, !P2 ;  /* 0x000000171a177207 */ /* 0x040fe40005000000 */
[----:B------:R-:W-:Y:S01]  /*0680*/  SEL R27, R26, R27, !P2 ;  /* 0x0000001b1a1b7207 */ /* 0x000fe20005000000 */
[----:B0-----:R-:W-:Y:S01]  /*0690*/  VIADD R6, R6, 0x4 ;  /* 0x0000000406067836 */ /* 0x001fe20000000000 */
[----:B--2---:R-:W-:-:S04]  /*06a0*/  LOP3.LUT R24, R24, R13, RZ, 0x3c, !PT ;  /* 0x0000000d18187212 */ /* 0x004fc800078e3cff */
[C---:B------:R-:W-:Y:S02]  /*06b0*/  LOP3.LUT P1, RZ, R24.reuse, 0x7f, RZ, 0xc0, !PT ;  /* 0x0000007f18ff7812 */ /* 0x040fe4000782c0ff */
[----:B------:R-:W-:-:S04]  /*06c0*/  PRMT R24, R24, 0x8880, RZ ;  /* 0x0000888018187816 */ /* 0x000fc800000000ff */
[----:B------:R-:W-:-:S04]  /*06d0*/  ISETP.GT.AND P2, PT, R24, -0x1, PT ;  /* 0xffffffff1800780c */ /* 0x000fc80003f44270 */
[----:B------:R-:W-:Y:S02]  /*06e0*/  SEL R24, R7, 0x9, P2 ;  /* 0x0000000907187807 */ /* 0x000fe40001000000 */
[----:B------:R-:W-:Y:S02]  /*06f0*/  ISETP.NE.AND P2, PT, R25, RZ, PT ;  /* 0x000000ff1900720c */ /* 0x000fe40003f45270 */
[----:B------:R-:W-:-:S04]  /*0700*/  LOP3.LUT R24, R27, R24, RZ, 0xfc, !PT ;  /* 0x000000181b187212 */ /* 0x000fc800078efcff */
[C---:B------:R-:W-:Y:S02]  /*0710*/  SEL R23, R24.reuse, R23, !P1 ;  /* 0x0000001718177207 */ /* 0x040fe40004800000 */
[----:B------:R-:W-:-:S05]  /*0720*/  SEL R24, R24, R27, !P1 ;  /* 0x0000001b18187207 */ /* 0x000fca0004800000 */
[----:B------:R-:W-:Y:S05]  /*0730*/  @P2 BRA `(.L_x_66) ;  /* 0xfffffffc005c2947 */ /* 0x000fea000383ffff */
[----:B------:R-:W-:Y:S05]  /*0740*/  BSYNC.RECONVERGENT B3 ;  /* 0x0000000000037941 */ /* 0x000fea0003800200 */
.L_x_65:
[----:B------:R-:W-:-:S07]  /*0750*/  IMAD.MOV.U32 R6, RZ, RZ, R17 ;  /* 0x000000ffff067224 */ /* 0x000fce00078e0011 */
.L_x_64:
[----:B------:R-:W-:Y:S05]  /*0760*/  BSYNC.RECONVERGENT B2 ;  /* 0x0000000000027941 */ /* 0x000fea0003800200 */
.L_x_63:
[----:B------:R-:W-:-:S13]  /*0770*/  ISETP.NE.AND P1, PT, R21, RZ, PT ;  /* 0x000000ff1500720c */ /* 0x000fda0003f25270 */
[----:B------:R-:W-:Y:S05]  /*0780*/  @!P1 BRA `(.L_x_62) ;  /* 0x0000000000849947 */ /* 0x000fea0003800000 */
[----:B------:R-:W-:-:S05]  /*0790*/  IMAD.IADD R6, R1, 0x1, R6 ;  /* 0x0000000101067824 */ /* 0x000fca00078e0206 */
[----:B------:R-:W2:Y:S02]  /*07a0*/  LDL.U8 R26, [R6] ;  /* 0x00000000061a7983 */ /* 0x000ea40000100000 */
[----:B--2--5:R-:W-:-:S04]  /*07b0*/  LOP3.LUT R26, R26, R13, RZ, 0x3c, !PT ;  /* 0x0000000d1a1a7212 */ /* 0x024fc800078e3cff */
[C---:B------:R-:W-:Y:S02]  /*07c0*/  PRMT R7, R26.reuse, 0x8880, RZ ;  /* 0x000088801a077816 */ /* 0x040fe400000000ff */
[----:B------:R-:W-:Y:S02]  /*07d0*/  LOP3.LUT P1, RZ, R26, 0x7f, RZ, 0xc0, !PT ;  /* 0x0000007f1aff7812 */ /* 0x000fe4000782c0ff */
[----:B------:R-:W-:Y:S01]  /*07e0*/  ISETP.GT.AND P2, PT, R7, -0x1, PT ;  /* 0xffffffff0700780c */ /* 0x000fe20003f44270 */
[----:B------:R-:W-:-:S05]  /*07f0*/  IMAD.MOV.U32 R7, RZ, RZ, 0x8 ;  /* 0x00000008ff077424 */ /* 0x000fca00078e00ff */
[----:B------:R-:W-:Y:S02]  /*0800*/  SEL R25, R7, 0x9, P2 ;  /* 0x0000000907197807 */ /* 0x000fe40001000000 */
[----:B------:R-:W-:Y:S02]  /*0810*/  ISETP.NE.AND P2, PT, R21, 0x1, PT ;  /* 0x000000011500780c */ /* 0x000fe40003f45270 */
[----:B------:R-:W-:-:S04]  /*0820*/  LOP3.LUT R25, R24, R25, RZ, 0xfc, !PT ;  /* 0x0000001918197212 */ /* 0x000fc800078efcff */
[C---:B------:R-:W-:Y:S02]  /*0830*/  SEL R23, R25.reuse, R23, !P1 ;  /* 0x0000001719177207 */ /* 0x040fe40004800000 */
[----:B------:R-:W-:-:S05]  /*0840*/  SEL R24, R25, R24, !P1 ;  /* 0x0000001819187207 */ /* 0x000fca0004800000 */
[----:B------:R-:W-:Y:S05]  /*0850*/  @!P2 BRA `(.L_x_62) ;  /* 0x000000000050a947 */ /* 0x000fea0003800000 */
[----:B------:R-:W2:Y:S02]  /*0860*/  LDL.U8 R26, [R6+0x1] ;  /* 0x00000100061a7983 */ /* 0x000ea40000100000 */
[----:B--2---:R-:W-:-:S04]  /*0870*/  LOP3.LUT R26, R26, R13, RZ, 0x3c, !PT ;  /* 0x0000000d1a1a7212 */ /* 0x004fc800078e3cff */
[C---:B------:R-:W-:Y:S02]  /*0880*/  PRMT R25, R26.reuse, 0x8880, RZ ;  /* 0x000088801a197816 */ /* 0x040fe400000000ff */
[----:B------:R-:W-:Y:S02]  /*0890*/  LOP3.LUT P1, RZ, R26, 0x7f, RZ, 0xc0, !PT ;  /* 0x0000007f1aff7812 */ /* 0x000fe4000782c0ff */
[----:B------:R-:W-:-:S04]  /*08a0*/  ISETP.GT.AND P2, PT, R25, -0x1, PT ;  /* 0xffffffff1900780c */ /* 0x000fc80003f44270 */
        /* <DEDUP_REMOVED lines=8> */
[----:B------:R-:W-:-:S13]  /*0930*/  LOP3.LUT P1, RZ, R25, 0x7f, RZ, 0xc0, !PT ;  /* 0x0000007f19ff7812 */ /* 0x000fda000782c0ff */
[----:B------:R-:W-:-:S04]  /*0940*/  @!P1 PRMT R25, R25, 0x8880, RZ ;  /* 0x0000888019199816 */ /* 0x000fc800000000ff */
[----:B------:R-:W-:-:S04]  /*0950*/  @!P1 ISETP.GT.AND P2, PT, R25, -0x1, PT ;  /* 0xffffffff1900980c */ /* 0x000fc80003f44270 */
[----:B------:R-:W-:-:S04]  /*0960*/  @!P1 SEL R7, R7, 0x9, P2 ;  /* 0x0000000907079807 */ /* 0x000fc80001000000 */
[----:B------:R-:W-:-:S04]  /*0970*/  @!P1 LOP3.LUT R7, R24, R7, RZ, 0xfc, !PT ;  /* 0x0000000718079212 */ /* 0x000fc800078efcff */
[C---:B------:R-:W-:Y:S02]  /*0980*/  @!P1 PRMT R23, R7.reuse, 0x7610, R23 ;  /* 0x0000761007179816 */ /* 0x040fe40000000017 */
[----:B------:R-:W-:-:S07]  /*0990*/  @!P1 PRMT R24, R7, 0x7610, R24 ;  /* 0x0000761007189816 */ /* 0x000fce0000000018 */
.L_x_62:
[----:B------:R-:W-:Y:S05]  /*09a0*/  BSYNC.RECONVERGENT B1 ;  /* 0x0000000000017941 */ /* 0x000fea0003800200 */
.L_x_61:
[----:B-----5:R-:W-:Y:S01]  /*09b0*/  LOP3.LUT R6, R20, R13, RZ, 0x3c, !PT ;  /* 0x0000000d14067212 */ /* 0x020fe200078e3cff */
[----:B------:R-:W-:Y:S01]  /*09c0*/  IMAD.MOV.U32 R7, RZ, RZ, 0x8 ;  /* 0x00000008ff077424 */ /* 0x000fe200078e00ff */
[----:B------:R-:W-:Y:S02]  /*09d0*/  BSSY.RECONVERGENT B1, `(.L_x_67) ;  /* 0x0000060000017945 */ /* 0x000fe40003800200 */
[----:B------:R-:W-:-:S04]  /*09e0*/  PRMT R6, R6, 0x8880, RZ ;  /* 0x0000888006067816 */ /* 0x000fc800000000ff */
[----:B------:R-:W-:-:S04]  /*09f0*/  ISETP.GT.AND P1, PT, R6, -0x1, PT ;  /* 0xffffffff0600780c */ /* 0x000fc80003f24270 */
[----:B------:R-:W-:Y:S02]  /*0a00*/  SEL R7, R7, 0x9, !P1 ;  /* 0x0000000907077807 */ /* 0x000fe40004800000 */
[----:B------:R-:W-:Y:S02]  /*0a10*/  LOP3.LUT P1, RZ, R20, 0x7f, R13, 0x48, !PT ;  /* 0x0000007f14ff7812 */ /* 0x000fe4000782480d */
[----:B------:R-:W-:-:S04]  /*0a20*/  LOP3.LUT R7, R24, R7, RZ, 0xfc, !PT ;  /* 0x0000000718077212 */ /* 0x000fc800078efcff */
[C---:B------:R-:W-:Y:S02]  /*0a30*/  SEL R23, R7.reuse, R23, !P1 ;  /* 0x0000001707177207 */ /* 0x040fe40004800000 */
[----:B------:R-:W-:Y:S02]  /*0a40*/  SEL R7, R7, R24, !P1 ;  /* 0x0000001807077207 */ /* 0x000fe40004800000 */
[----:B------:R-:W-:Y:S02]  /*0a50*/  PRMT R25, R23, 0x7610, R25 ;  /* 0x0000761017197816 */ /* 0x000fe40000000019 */
[----:B------:R-:W-:Y:S01]  /*0a60*/  PRMT R23, R7, 0x7610, R23 ;  /* 0x0000761007177816 */ /* 0x000fe20000000017 */
[----:B------:R-:W-:Y:S06]  /*0a70*/  @!P0 BRA `(.L_x_68) ;  /* 0x0000000400548947 */ /* 0x000fec0003800000 */
[----:B------:R-:W-:Y:S01]  /*0a80*/  ISETP.GE.U32.AND P1, PT, R22, 0x3, PT ;  /* 0x000000031600780c */ /* 0x000fe20003f26070 */
[----:B------:R-:W-:Y:S01]  /*0a90*/  BSSY.RECONVERGENT B2, `(.L_x_69) ;  /* 0x0000030000027945 */ /* 0x000fe20003800200 */
[----:B------:R-:W-:-:S11]  /*0aa0*/  IMAD.MOV.U32 R6, RZ, RZ, RZ ;  /* 0x000000ffff067224 */ /* 0x000fd600078e00ff */
[----:B------:R-:W-:Y:S05]  /*0ab0*/  @!P1 BRA `(.L_x_70) ;  /* 0x0000000000b49947 */ /* 0x000fea0003800000 */
[----:B------:R-:W-:Y:S01]  /*0ac0*/  BSSY.RECONVERGENT B3, `(.L_x_71) ;  /* 0x000002b000037945 */ /* 0x000fe20003800200 */
[----:B------:R-:W-:-:S07]  /*0ad0*/  IMAD.MOV.U32 R6, RZ, RZ, RZ ;  /* 0x000000ffff067224 */ /* 0x000fce00078e00ff */
.L_x_72:
[----:B------:R-:W-:-:S05]  /*0ae0*/  IMAD.IADD R24, R1, 0x1, R6 ;  /* 0x0000000101187824 */ /* 0x000fca00078e0206 */
[----:B------:R-:W2:Y:S04]  /*0af0*/  LDL.U8 R28, [R24] ;  /* 0x00000000181c7983 */ /* 0x000ea80000100000 */
[----:B------:R-:W3:Y:S01]  /*0b00*/  LDL.U8 R26, [R24+0x1] ;  /* 0x00000100181a7983 */ /* 0x000ee20000100000 */
[----:B--2---:R-:W-:-:S04]  /*0b10*/  LOP3.LUT R28, R28, R9, RZ, 0x3c, !PT ;  /* 0x000000091c1c7212 */ /* 0x004fc800078e3cff */
[----:B------:R-:W-:Y:S02]  /*0b20*/  PRMT R7, R28, 0x8880, RZ ;  /* 0x000088801c077816 */ /* 0x000fe400000000ff */
[----:B---3--:R-:W-:Y:S02]  /*0b30*/  LOP3.LUT R27, R26, R9, RZ, 0x3c, !PT ;  /* 0x000000091a1b7212 */ /* 0x008fe400078e3cff */
[----:B------:R-:W-:Y:S01]  /*0b40*/  ISETP.GT.AND P1, PT, R7, -0x1, PT ;  /* 0xffffffff0700780c */ /* 0x000fe20003f24270 */
[----:B------:R-:W-:Y:S01]  /*0b50*/  IMAD.MOV.U32 R7, RZ, RZ, 0x10 ;  /* 0x00000010ff077424 */ /* 0x000fe200078e00ff */
[----:B------:R-:W-:Y:S02]  /*0b60*/  PRMT R26, R27, 0x8880, RZ ;  /* 0x000088801b1a7816 */ /* 0x000fe400000000ff */
[----:B------:R-:W-:Y:S02]  /*0b70*/  LOP3.LUT P2, RZ, R28, 0x7f, RZ, 0xc0, !PT ;  /* 0x0000007f1cff7812 */ /* 0x000fe4000784c0ff */
[----:B------:R-:W-:-:S02]  /*0b80*/  SEL R28, R7, 0x12, P1 ;  /* 0x00000012071c7807 */ /* 0x000fc40000800000 */
[----:B------:R-:W-:Y:S02]  /*0b90*/  ISETP.GT.AND P1, PT, R26, -0x1, PT ;  /* 0xffffffff1a00780c */ /* 0x000fe40003f24270 */
[----:B------:R-:W2:Y:S01]  /*0ba0*/  LDL.U8 R26, [R24+0x2] ;  /* 0x00000200181a7983 */ /* 0x000ea20000100000 */
[----:B------:R-:W-:-:S04]  /*0bb0*/  LOP3.LUT R28, R23, R28, RZ, 0xfc, !PT ;  /* 0x0000001c171c7212 */ /* 0x000fc800078efcff */
[C---:B------:R-:W-:Y:S02]  /*0bc0*/  SEL R25, R28.reuse, R25, !P2 ;  /* 0x000000191c197207 */ /* 0x040fe40005000000 */
[----:B------:R-:W-:Y:S02]  /*0bd0*/  SEL R23, R28, R23, !P2 ;  /* 0x000000171c177207 */ /* 0x000fe40005000000 */
[----:B------:R0:W3:Y:S01]  /*0be0*/  LDL.U8 R28, [R24+0x3] ;  /* 0x00000300181c7983 */ /* 0x0000e20000100000 */
[----:B------:R-:W-:Y:S02]  /*0bf0*/  LOP3.LUT P2, RZ, R27, 0x7f, RZ, 0xc0, !PT ;  /* 0x0000007f1bff7812 */ /* 0x000fe4000784c0ff */
[----:B------:R-:W-:-:S04]  /*0c00*/  SEL R27, R7, 0x12, P1 ;  /* 0x00000012071b7807 */ /* 0x000fc80000800000 */
[----:B------:R-:W-:-:S04]  /*0c10*/  LOP3.LUT R27, R23, R27, RZ, 0xfc, !PT ;  /* 0x0000001b171b7212 */ /* 0x000fc800078efcff */
[C---:B------:R-:W-:Y:S02]  /*0c20*/  SEL R25, R27.reuse, R25, !P2 ;  /* 0x000000191b197207 */ /* 0x040fe40005000000 */
[----:B------:R-:W-:Y:S01]  /*0c30*/  SEL R23, R27, R23, !P2 ;  /* 0x000000171b177207 */ /* 0x000fe20005000000 */
[----:B------:R-:W-:Y:S01]  /*0c40*/  VIADD R6, R6, 0x4 ;  /* 0x0000000406067836 */ /* 0x000fe20000000000 */
[----:B--2---:R-:W-:-:S04]  /*0c50*/  LOP3.LUT R26, R26, R9, RZ, 0x3c, !PT ;  /* 0x000000091a1a7212 */ /* 0x004fc800078e3cff */
[C---:B------:R-:W-:Y:S02]  /*0c60*/  LOP3.LUT P2, RZ, R26.reuse, 0x7f, RZ, 0xc0, !PT ;  /* 0x0000007f1aff7812 */ /* 0x040fe4000784c0ff */
[----:B------:R-:W-:-:S04]  /*0c70*/  PRMT R26, R26, 0x8880, RZ ;  /* 0x000088801a1a7816 */ /* 0x000fc800000000ff */
[----:B------:R-:W-:-:S04]  /*0c80*/  ISETP.GT.AND P1, PT, R26, -0x1, PT ;  /* 0xffffffff1a00780c */ /* 0x000fc80003f24270 */
[----:B0-----:R-:W-:Y:S02]  /*0c90*/  SEL R24, R7, 0x12, P1 ;  /* 0x0000001207187807 */ /* 0x001fe40000800000 */
[----:B---3--:R-:W-:Y:S02]  /*0ca0*/  LOP3.LUT R28, R28, R9, RZ, 0x3c, !PT ;  /* 0x000000091c1c7212 */ /* 0x008fe400078e3cff */
[----:B------:R-:W-:-:S04]  /*0cb0*/  LOP3.LUT R24, R23, R24, RZ, 0xfc, !PT ;  /* 0x0000001817187212 */ /* 0x000fc800078efcff */
[C---:B------:R-:W-:Y:S02]  /*0cc0*/  SEL R25, R24.reuse, R25, !P2 ;  /* 0x0000001918197207 */ /* 0x040fe40005000000 */
[----:B------:R-:W-:Y:S02]  /*0cd0*/  SEL R23, R24, R23, !P2 ;  /* 0x0000001718177207 */ /* 0x000fe40005000000 */
[----:B------:R-:W-:Y:S02]  /*0ce0*/  PRMT R24, R28, 0x8880, RZ ;  /* 0x000088801c187816 */ /* 0x000fe400000000ff */
[----:B------:R-:W-:Y:S02]  /*0cf0*/  ISETP.NE.AND P2, PT, R6, R17, PT ;  /* 0x000000110600720c */ /* 0x000fe40003f45270 */
[----:B------:R-:W-:-:S04]  /*0d00*/  ISETP.GT.AND P1, PT, R24, -0x1, PT ;  /* 0xffffffff1800780c */ /* 0x000fc80003f24270 */
[----:B------:R-:W-:Y:S02]  /*0d10*/  SEL R24, R7, 0x12, P1 ;  /* 0x0000001207187807 */ /* 0x000fe40000800000 */
[----:B------:R-:W-:Y:S02]  /*0d20*/  LOP3.LUT P1, RZ, R28, 0x7f, RZ, 0xc0, !PT ;  /* 0x0000007f1cff7812 */ /* 0x000fe4000782c0ff */
[----:B------:R-:W-:-:S04]  /*0d30*/  LOP3.LUT R24, R23, R24, RZ, 0xfc, !PT ;  /* 0x0000001817187212 */ /* 0x000fc800078efcff */
[C---:B------:R-:W-:Y:S02]  /*0d40*/  SEL R25, R24.reuse, R25, !P1 ;  /* 0x0000001918197207 */ /* 0x040fe40004800000 */
[----:B------:R-:W-:Y:S01]  /*0d50*/  SEL R23, R24, R23, !P1 ;  /* 0x0000001718177207 */ /* 0x000fe20004800000 */
[----:B------:R-:W-:Y:S06]  /*0d60*/  @P2 BRA `(.L_x_72) ;  /* 0xfffffffc005c2947 */ /* 0x000fec000383ffff */
[----:B------:R-:W-:Y:S05]  /*0d70*/  BSYNC.RECONVERGENT B3 ;  /* 0x0000000000037941 */ /* 0x000fea0003800200 */
.L_x_71:
[----:B------:R-:W-:-:S07]  /*0d80*/  IMAD.MOV.U32 R6, RZ, RZ, R17 ;  /* 0x000000ffff067224 */ /* 0x000fce00078e0011 */
.L_x_70:
[----:B------:R-:W-:Y:S05]  /*0d90*/  BSYNC.RECONVERGENT B2 ;  /* 0x0000000000027941 */ /* 0x000fea0003800200 */
.L_x_69:
[----:B------:R-:W-:-:S13]  /*0da0*/  ISETP.NE.AND P1, PT, R21, RZ, PT ;  /* 0x000000ff1500720c */ /* 0x000fda0003f25270 */
[----:B------:R-:W-:Y:S05]  /*0db0*/  @!P1 BRA `(.L_x_68) ;  /* 0x0000000000849947 */ /* 0x000fea0003800000 */
[----:B------:R-:W-:-:S05]  /*0dc0*/  IMAD.IADD R6, R1, 0x1, R6 ;  /* 0x0000000101067824 */ /* 0x000fca00078e0206 */
[----:B------:R-:W2:Y:S02]  /*0dd0*/  LDL.U8 R24, [R6] ;  /* 0x0000000006187983 */ /* 0x000ea40000100000 */
[----:B--2---:R-:W-:-:S04]  /*0de0*/  LOP3.LUT R24, R24, R9, RZ, 0x3c, !PT ;  /* 0x0000000918187212 */ /* 0x004fc800078e3cff */
        /* <DEDUP_REMOVED lines=30> */
.L_x_68:
[----:B------:R-:W-:Y:S05]  /*0fd0*/  BSYNC.RECONVERGENT B1 ;  /* 0x0000000000017941 */ /* 0x000fea0003800200 */
.L_x_67:
[----:B------:R-:W-:Y:S01]  /*0fe0*/  LOP3.LUT R6, R20, R9, RZ, 0x3c, !PT ;  /* 0x0000000914067212 */ /* 0x000fe200078e3cff */
        /* <DEDUP_REMOVED lines=8> */
[----:B------:R-:W-:Y:S01]  /*1070*/  SEL R23, R6, R23, !P1 ;  /* 0x0000001706177207 */ /* 0x000fe20004800000 */
[----:B------:R-:W-:Y:S06]  /*1080*/  @!P0 BRA `(.L_x_74) ;  /* 0x0000000400548947 */ /* 0x000fec0003800000 */
[----:B------:R-:W-:Y:S01]  /*1090*/  ISETP.GE.U32.AND P0, PT, R22, 0x3, PT ;  /* 0x000000031600780c */ /* 0x000fe20003f06070 */
[----:B------:R-:W-:Y:S01]  /*10a0*/  BSSY.RECONVERGENT B2, `(.L_x_75) ;  /* 0x0000030000027945 */ /* 0x000fe20003800200 */
[----:B------:R-:W-:-:S11]  /*10b0*/  IMAD.MOV.U32 R6, RZ, RZ, RZ ;  /* 0x000000ffff067224 */ /* 0x000fd600078e00ff */
[----:B------:R-:W-:Y:S05]  /*10c0*/  @!P0 BRA `(.L_x_76) ;  /* 0x0000000000b48947 */ /* 0x000fea0003800000 */
[----:B------:R-:W-:Y:S01]  /*10d0*/  BSSY.RECONVERGENT B3, `(.L_x_77) ;  /* 0x000002b000037945 */ /* 0x000fe20003800200 */
[----:B------:R-:W-:-:S07]  /*10e0*/  IMAD.MOV.U32 R6, RZ, RZ, RZ ;  /* 0x000000ffff067224 */ /* 0x000fce00078e00ff */
.L_x_78:
        /* <DEDUP_REMOVED lines=42> */
.L_x_77:
[----:B------:R-:W-:-:S07]  /*1390*/  IMAD.MOV.U32 R6, RZ, RZ, R17 ;  /* 0x000000ffff067224 */ /* 0x000fce00078e0011 */
.L_x_76:
[----:B------:R-:W-:Y:S05]  /*13a0*/  BSYNC.RECONVERGENT B2 ;  /* 0x0000000000027941 */ /* 0x000fea0003800200 */
.L_x_75:
        /* <DEDUP_REMOVED lines=35> */
.L_x_74:
[----:B------:R-:W-:Y:S05]  /*15e0*/  BSYNC.RECONVERGENT B1 ;  /* 0x0000000000017941 */ /* 0x000fea0003800200 */
.L_x_73:
[C---:B------:R-:W-:Y:S01]  /*15f0*/  LOP3.LUT R6, R20.reuse, R19, RZ, 0x3c, !PT ;  /* 0x0000001314067212 */ /* 0x040fe200078e3cff */
[----:B------:R-:W-:Y:S01]  /*1600*/  IMAD.MOV.U32 R7, RZ, RZ, 0x20 ;  /* 0x00000020ff077424 */ /* 0x000fe200078e00ff */
[----:B------:R-:W-:Y:S02]  /*1610*/  LOP3.LUT P1, RZ, R20, 0x7f, R19, 0x48, !PT ;  /* 0x0000007f14ff7812 */ /* 0x000fe40007824813 */
[----:B------:R-:W-:-:S04]  /*1620*/  PRMT R6, R6, 0x8880, RZ ;  /* 0x0000888006067816 */ /* 0x000fc800000000ff */
[----:B------:R-:W-:-:S04]  /*1630*/  ISETP.GT.AND P0, PT, R6, -0x1, PT ;  /* 0xffffffff0600780c */ /* 0x000fc80003f04270 */
[----:B------:R-:W-:-:S04]  /*1640*/  SEL R6, R7, 0x24, !P0 ;  /* 0x0000002407067807 */ /* 0x000fc80004000000 */
[----:B------:R-:W-:-:S04]  /*1650*/  @!P1 LOP3.LUT R25, R23, R6, RZ, 0xfc, !PT ;  /* 0x0000000617199212 */ /* 0x000fc800078efcff */
[----:B------:R-:W-:-:S04]  /*1660*/  LOP3.LUT P0, RZ, R25, 0x7, RZ, 0xc0, !PT ;  /* 0x0000000719ff7812 */ /* 0x000fc8000780c0ff */
[----:B------:R-:W-:-:S09]  /*1670*/  SEL R18, R18, RZ, P0 ;  /* 0x000000ff12127207 */ /* 0x000fd20000000000 */
.L_x_60:
[----:B------:R-:W-:Y:S05]  /*1680*/  BSYNC.RECONVERGENT B0 ;  /* 0x0000000000007941 */ /* 0x000fea0003800200 */
.L_x_59:
[----:B------:R-:W-:Y:S01]  /*1690*/  LOP3.LUT R6, R25, 0x3f, RZ, 0xc0, !PT ;  /* 0x0000003f19067812 */ /* 0x000fe200078ec0ff */
[----:B------:R-:W-:-:S03]  /*16a0*/  UMOV UR6, 0xffffffff ;  /* 0xffffffff00067882 */ /* 0x000fc60000000000 */
[----:B------:R-:W-:-:S04]  /*16b0*/  ISETP.NE.AND P0, PT, R6, 0x38, PT ;  /* 0x000000380600780c */ /* 0x000fc80003f05270 */
[----:B------:R-:W-:Y:S01]  /*16c0*/  ISETP.LT.AND P0, PT, R15, R8, !P0 ;  /* 0x000000080f00720c */ /* 0x000fe20004701270 */
[----:B------:R-:W-:-:S12]  /*16d0*/  BRA.DIV UR6, `(.L_x_79) ;  /* 0x0000000206b87947 */ /* 0x000fd8000b800000 */
[----:B------:R-:W-:-:S13]  /*16e0*/  VOTE.ANY P0, P0 ;  /* 0x0000000000ff7806 */ /* 0x000fda0000000100 */
.L_x_89:
[----:B------:R-:W-:Y:S05]  /*16f0*/  @P0 BRA `(.L_x_80) ;  /* 0x0000000000500947 */ /* 0x000fea0003800000 */
[----:B------:R-:W-:Y:S01]  /*1700*/  ISETP.GE.AND P0, PT, R15, R8, PT ;  /* 0x000000080f00720c */ /* 0x000fe20003f06270 */
[----:B------:R-:W-:-:S12]  /*1710*/  BSSY.RECONVERGENT B0, `(.L_x_81) ;  /* 0x000000b000007945 */ /* 0x000fd80003800200 */
[----:B------:R-:W-:Y:S05]  /*1720*/  @P0 BRA `(.L_x_82) ;  /* 0x0000000000240947 */ /* 0x000fea0003800000 */
[----:B------:R-:W0:Y:S01]  /*1730*/  LDCU.64 UR8, c[0x0][0x388] ;  /* 0x00007100ff0877ac */ /* 0x000e220008000a00 */
[----:B------:R-:W-:-:S04]  /*1740*/  IADD3 R7, P0, PT, R16, R15, RZ ;  /* 0x0000000f10077210 */ /* 0x000fc80007f1e0ff */
[----:B------:R-:W-:Y:S02]  /*1750*/  LEA.HI.X.SX32 R20, R16, RZ, 0x1, P0 ;  /* 0x000000ff10147211 */ /* 0x000fe400000f0eff */
[----:B0-----:R-:W-:-:S04]  /*1760*/  LEA R6, P0, R7, UR8, 0x2 ;  /* 0x0000000807067c11 */ /* 0x001fc8000f8010ff */
[----:B------:R-:W-:-:S05]  /*1770*/  LEA.HI.X R7, R7, UR9, R20, 0x2, P0 ;  /* 0x0000000907077c11 */ /* 0x000fca00080f1414 */
[----:B------:R0:W-:Y:S04]  /*1780*/  STG.E.U8 desc[UR4][R6.64], R13 ;  /* 0x0000000d06007986 */ /* 0x0001e8000c101104 */
[----:B------:R0:W-:Y:S04]  /*1790*/  STG.E.U8 desc[UR4][R6.64+0x1], R9 ;  /* 0x0000010906007986 */ /* 0x0001e8000c101104 */
[----:B------:R0:W-:Y:S04]  /*17a0*/  STG.E.U8 desc[UR4][R6.64+0x2], R19 ;  /* 0x0000021306007986 */ /* 0x0001e8000c101104 */
[----:B------:R0:W-:Y:S02]  /*17b0*/  STG.E.U8 desc[UR4][R6.64+0x3], R25 ;  /* 0x0000031906007986 */ /* 0x0001e4000c101104 */
.L_x_82:
[----:B------:R-:W-:Y:S05]  /*17c0*/  BSYNC.RECONVERGENT B0 ;  /* 0x0000000000007941 */ /* 0x000fea0003800200 */
.L_x_81:
[----:B------:R-:W-:Y:S01]  /*17d0*/  VIADD R15, R15, 0x20 ;  /* 0x000000200f0f7836 */ /* 0x000fe20000000000 */
[----:B------:R-:W-:-:S04]  /*17e0*/  UMOV UR6, 0xffffffff ;  /* 0xffffffff00067882 */ /* 0x000fc80000000000 */
[----:B------:R-:W-:Y:S01]  /*17f0*/  ISETP.GE.AND P0, PT, R15, R8, PT ;  /* 0x000000080f00720c */ /* 0x000fe20003f06270 */
[----:B------:R-:W-:-:S12]  /*1800*/  BRA.DIV UR6, `(.L_x_83) ;  /* 0x0000000206887947 */ /* 0x000fd8000b800000 */
[----:B------:R-:W-:-:S13]  /*1810*/  VOTE.ANY P0, !P0 ;  /* 0x0000000000ff7806 */ /* 0x000fda0004000100 */
.L_x_92:
[----:B------:R-:W-:Y:S05]  /*1820*/  @P0 BRA `(.L_x_84) ;  /* 0xffffffe800c00947 */ /* 0x000fea000383ffff */
[----:B------:R-:W-:Y:S05]  /*1830*/  BRA `(.L_x_58) ;  /* 0x0000000000147947 */ /* 0x000fea0003800000 */
.L_x_80:
[----:B------:R-:W-:-:S13]  /*1840*/  ISETP.NE.AND P0, PT, R4, RZ, PT ;  /* 0x000000ff0400720c */ /* 0x000fda0003f05270 */
[----:B------:R-:W-:Y:S05]  /*1850*/  @P0 EXIT ;  /* 0x000000000000094d */ /* 0x000fea0003800000 */
[----:B------:R-:W-:-:S05]  /*1860*/  IMAD.MOV.U32 R5, RZ, RZ, 0x1 ;  /* 0x00000001ff057424 */ /* 0x000fca00078e00ff */
[----:B------:R-:W-:Y:S01]  /*1870*/  STG.E desc[UR4][R2.64], R5 ;  /* 0x0000000502007986 */ /* 0x000fe2000c101904 */
[----:B------:R-:W-:Y:S05]  /*1880*/  EXIT ;  /* 0x000000000000794d */ /* 0x000fea0003800000 */
.L_x_58:
[----:B------:R-:W-:Y:S01]  /*1890*/  LOP3.LUT P0, RZ, R18, 0xff, RZ, 0xc0, !PT ;  /* 0x000000ff12ff7812 */ /* 0x000fe2000780c0ff */
[----:B------:R-:W-:-:S12]  /*18a0*/  WARPSYNC.ALL ;  /* 0x0000000000007948 */ /* 0x000fd80003800000 */
[----:B------:R-:W-:-:S04]  /*18b0*/  VOTE.ALL P0, P0 ;  /* 0x0000000000ff7806 */ /* 0x000fc80000000000 */
[----:B------:R-:W-:-:S13]  /*18c0*/  ISETP.NE.OR P0, PT, R4, RZ, !P0 ;  /* 0x000000ff0400720c */ /* 0x000fda0004705670 */
[----:B------:R-:W-:Y:S05]  /*18d0*/  @P0 EXIT ;  /* 0x000000000000094d */ /* 0x000fea0003800000 */
[----:B------:R-:W1:Y:S02]  /*18e0*/  LDC.64 R2, c[0x4][RZ] ;  /* 0x01000000ff027b82 */ /* 0x000e640000000a00 */
[----:B-1----:R-:W-:Y:S01]  /*18f0*/  STG.E desc[UR4][R2.64], R5 ;  /* 0x0000000502007986 */ /* 0x002fe2000c101904 */
[----:B------:R-:W-:Y:S05]  /*1900*/  EXIT ;  /* 0x000000000000794d */ /* 0x000fea0003800000 */
.L_x_56:
[----:B------:R-:W-:-:S13]  /*1910*/  ISETP.NE.AND P0, PT, R4, RZ, PT ;  /* 0x000000ff0400720c */ /* 0x000fda0003f05270 */
[----:B------:R-:W-:Y:S05]  /*1920*/  @P0 EXIT ;  /* 0x000000000000094d */ /* 0x000fea0003800000 */
[----:B------:R-:W-:-:S05]  /*1930*/  IMAD.MOV.U32 R5, RZ, RZ, 0x1 ;  /* 0x00000001ff057424 */ /* 0x000fca00078e00ff */
[----:B------:R-:W-:Y:S01]  /*1940*/  STG.E desc[UR4][R2.64], R5 ;  /* 0x0000000502007986 */ /* 0x000fe2000c101904 */
[----:B------:R-:W-:Y:S05]  /*1950*/  EXIT ;  /* 0x000000000000794d */ /* 0x000fea0003800000 */
.L_x_57:
[----:B------:R-:W-:Y:S01]  /*1960*/  PLOP3.LUT P0, PT, P0, PT, PT, 0x8, 0x80 ;  /* 0x000000000080781c */ /* 0x000fe2000070e170 */
[----:B------:R-:W-:-:S12]  /*1970*/  IMAD.MOV.U32 R6, RZ, RZ, -0x1 ;  /* 0xffffffffff067424 */ /* 0x000fd800078e00ff */
[----:B------:R-:W-:Y:S05]  /*1980*/  WARPSYNC.COLLECTIVE R6, `(.L_x_85) ;  /* 0x0000000006087348 */ /* 0x000fea0003c00000 */
[----:B------:R-:W-:Y:S01]  /*1990*/  VOTE.ANY P0, P0 ;  /* 0x0000000000ff7806 */ /* 0x000fe20000000100 */
[----:B------:R-:W-:-:S12]  /*19a0*/  ENDCOLLECTIVE ;  /* 0x000000000000791b */ /* 0x000fd80003800000 */
.L_x_85:
[----:B------:R-:W-:Y:S05]  /*19b0*/  BRA `(.L_x_86) ;  /* 0xffffffe8003c7947 */ /* 0x000fea000383ffff */
.L_x_79:
[----:B------:R-:W-:Y:S01]  /*19c0*/  BSSY B0, `(.L_x_87) ;  /* 0x0000005000007945 */ /* 0x000fe20003800000 */
[----:B------:R-:W-:-:S07]  /*19d0*/  IMAD.MOV.U32 R6, RZ, RZ, -0x1 ;  /* 0xffffffffff067424 */ /* 0x000fce00078e00ff */
[----:B------:R-:W-:Y:S05]  /*19e0*/  WARPSYNC.COLLECTIVE R6, `(.L_x_88) ;  /* 0x0000000006087348 */ /* 0x000fea0003c00000 */
[----:B------:R-:W-:Y:S01]  /*19f0*/  VOTE.ANY P0, P0 ;  /* 0x0000000000ff7806 */ /* 0x000fe20000000100 */
[----:B------:R-:W-:-:S12]  /*1a00*/  ENDCOLLECTIVE ;  /* 0x000000000000791b */ /* 0x000fd80003800000 */
.L_x_88:
[----:B------:R-:W-:Y:S05]  /*1a10*/  BSYNC B0 ;  /* 0x0000000000007941 */ /* 0x000fea0003800000 */
.L_x_87:
[----:B------:R-:W-:Y:S05]  /*1a20*/  BRA `(.L_x_89) ;  /* 0xfffffffc00307947 */ /* 0x000fea000383ffff */
.L_x_83:
[----:B------:R-:W-:Y:S01]  /*1a30*/  BSSY B0, `(.L_x_90) ;  /* 0x0000006000007945 */ /* 0x000fe20003800000 */
[----:B------:R-:W-:Y:S01]  /*1a40*/  PLOP3.LUT P0, PT, P0, PT, PT, 0x8, 0x80 ;  /* 0x000000000080781c */ /* 0x000fe2000070e170 */
[----:B0-----:R-:W-:-:S12]  /*1a50*/  IMAD.MOV.U32 R6, RZ, RZ, -0x1 ;  /* 0xffffffffff067424 */ /* 0x001fd800078e00ff */
[----:B------:R-:W-:Y:S05]  /*1a60*/  WARPSYNC.COLLECTIVE R6, `(.L_x_91) ;  /* 0x0000000006087348 */ /* 0x000fea0003c00000 */
[----:B------:R-:W-:Y:S01]  /*1a70*/  VOTE.ANY P0, P0 ;  /* 0x0000000000ff7806 */ /* 0x000fe20000000100 */
[----:B------:R-:W-:-:S12]  /*1a80*/  ENDCOLLECTIVE ;  /* 0x000000000000791b */ /* 0x000fd80003800000 */
.L_x_91:
[----:B------:R-:W-:Y:S05]  /*1a90*/  BSYNC B0 ;  /* 0x0000000000007941 */ /* 0x000fea0003800000 */
.L_x_90:
[----:B------:R-:W-:Y:S05]  /*1aa0*/  BRA `(.L_x_92) ;  /* 0xfffffffc005c7947 */ /* 0x000fea000383ffff */
.L_x_93:
        /* <DEDUP_REMOVED lines=13> */
.L_x_149:


//--------------------- .text._Z10preprocessP6clauseS0_Pjiii --------------------------
	.section	.text._Z10preprocessP6clauseS0_Pjiii,"ax",@progbits
	.align	128
        .global         _Z10preprocessP6clauseS0_Pjiii
        .type           _Z10preprocessP6clauseS0_Pjiii,@function
        .size           _Z10preprocessP6clauseS0_Pjiii,(.L_x_150 - _Z10preprocessP6clauseS0_Pjiii)
        .other          _Z10preprocessP6clauseS0_Pjiii,@"STO_CUDA_ENTRY STV_DEFAULT"
_Z10preprocessP6clauseS0_Pjiii:
.text._Z10preprocessP6clauseS0_Pjiii:
[----:B------:R-:W0:Y:S01]  /*0000*/  LDC R1, c[0x0][0x37c] ;  /* 0x0000df00ff017b82 */ /* 0x000e220000000800 */
[----:B------:R-:W1:Y:S07]  /*0010*/  S2R R10, SR_TID.X ;  /* 0x00000000000a7919 */ /* 0x000e6e0000002100 */
[----:B------:R-:W2:Y:S01]  /*0020*/  S2UR UR6, SR_CTAID.X ;  /* 0x00000000000679c3 */ /* 0x000ea20000002500 */
[----:B------:R-:W3:Y:S01]  /*0030*/  LDCU UR5, c[0x0][0x3a0] ;  /* 0x00007400ff0577ac */ /* 0x000ee20008000800 */
[----:B0-----:R-:W-:Y:S01]  /*0040*/  VIADD R1, R1, 0xfffffff8 ;  /* 0xfffffff801017836 */ /* 0x001fe20000000000 */
[----:B--2---:R-:W-:Y:S01]  /*0050*/  USHF.L.U32 UR4, UR6, 0x5, URZ ;  /* 0x0000000506047899 */ /* 0x004fe200080006ff */
[----:B-1----:R-:W-:-:S05]  /*0060*/  SHF.R.U32.HI R11, RZ, 0x5, R10 ;  /* 0x00000005ff0b7819 */ /* 0x002fca000001160a */
[----:B------:R-:W-:-:S04]  /*0070*/  LOP3.LUT R11, R11, UR4, RZ, 0xfc, !PT ;  /* 0x000000040b0b7c12 */ /* 0x000fc8000f8efcff */
[----:B---3--:R-:W-:-:S13]  /*0080*/  ISETP.GE.AND P0, PT, R11, UR5, PT ;  /* 0x000000050b007c0c */ /* 0x008fda000bf06270 */
[----:B------:R-:W-:Y:S05]  /*0090*/  @P0 EXIT ;  /* 0x000000000000094d */ /* 0x000fea0003800000 */
[----:B------:R-:W0:Y:S01]  /*00a0*/  LDCU UR7, c[0x0][0x398] ;  /* 0x00007300ff0777ac */ /* 0x000e220008000800 */
[----:B------:R-:W1:Y:S01]  /*00b0*/  LDC.64 R6, c[0x0][0x388] ;  /* 0x0000e200ff067b82 */ /* 0x000e620000000a00 */
[----:B------:R-:W-:Y:S01]  /*00c0*/  LOP3.LUT R10, R10, 0x1f, RZ, 0xc0, !PT ;  /* 0x0000001f0a0a7812 */ /* 0x000fe200078ec0ff */
[----:B------:R-:W-:Y:S01]  /*00d0*/  BSSY.RECONVERGENT B0, `(.L_x_94) ;  /* 0x0000049000007945 */ /* 0x000fe20003800200 */
[----:B------:R-:W2:Y:S02]  /*00e0*/  LDCU.64 UR4, c[0x0][0x358] ;  /* 0x00006b00ff0477ac */ /* 0x000ea40008000a00 */
[----:B0-----:R-:W-:Y:S01]  /*00f0*/  ISETP.GE.AND P0, PT, R10, UR7, PT ;  /* 0x000000070a007c0c */ /* 0x001fe2000bf06270 */
[----:B------:R-:W-:-:S04]  /*0100*/  IMAD R3, R11, UR7, RZ ;  /* 0x000000070b037c24 */ /* 0x000fc8000f8e02ff */
[----:B-1----:R-:W-:-:S08]  /*0110*/  IMAD.WIDE R6, R3, 0x4, R6 ;  /* 0x0000000403067825 */ /* 0x002fd000078e0206 */
[----:B--2---:R-:W-:Y:S05]  /*0120*/  @P0 BRA `(.L_x_95) ;  /* 0x00000004000c0947 */ /* 0x004fea0003800000 */
[----:B------:R-:W-:Y:S01]  /*0130*/  LOP3.LUT R0, RZ, R10, RZ, 0x33, !PT ;  /* 0x0000000aff007212 */ /* 0x000fe200078e33ff */
[----:B------:R-:W-:Y:S01]  /*0140*/  BSSY.RECONVERGENT B1, `(.L_x_96) ;  /* 0x000001a000017945 */ /* 0x000fe20003800200 */
[----:B------:R-:W-:-:S03]  /*0150*/  IMAD.MOV.U32 R3, RZ, RZ, R10 ;  /* 0x000000ffff037224 */ /* 0x000fc600078e000a */
[----:B------:R-:W-:-:S05]  /*0160*/  VIADD R0, R0, UR7 ;  /* 0x0000000700007c36 */ /* 0x000fca0008000000 */
[C---:B------:R-:W-:Y:S02]  /*0170*/  LOP3.LUT R2, R0.reuse, 0x60, RZ, 0xc0, !PT ;  /* 0x0000006000027812 */ /* 0x040fe400078ec0ff */
[----:B------:R-:W-:Y:S02]  /*0180*/  ISETP.GE.U32.AND P1, PT, R0, 0x60, PT ;  /* 0x000000600000780c */ /* 0x000fe40003f26070 */
[----:B------:R-:W-:-:S13]  /*0190*/  ISETP.NE.AND P0, PT, R2, 0x60, PT ;  /* 0x000000600200780c */ /* 0x000fda0003f05270 */
[----:B------:R-:W-:Y:S05]  /*01a0*/  @!P0 BRA `(.L_x_97) ;  /* 0x00000000004c8947 */ /* 0x000fea0003800000 */
[----:B------:R-:W-:Y:S01]  /*01b0*/  LEA.HI R0, R0, 0x1, RZ, 0x1b ;  /* 0x0000000100007811 */ /* 0x000fe200078fd8ff */
[----:B------:R-:W-:Y:S02]  /*01c0*/  IMAD.MOV.U32 R13, RZ, RZ, RZ ;  /* 0x000000ffff0d7224 */ /* 0x000fe400078e00ff */
[----:B------:R-:W-:Y:S01]  /*01d0*/  IMAD.MOV.U32 R3, RZ, RZ, R10 ;  /* 0x000000ffff037224 */ /* 0x000fe200078e000a */
[----:B------:R-:W-:-:S07]  /*01e0*/  LOP3.LUT R0, R0, 0x3, RZ, 0xc0, !PT ;  /* 0x0000000300007812 */ /* 0x000fce00078ec0ff */
.L_x_98:
[----:B0-----:R-:W0:Y:S02]  /*01f0*/  LDC.64 R8, c[0x0][0x380] ;  /* 0x0000e000ff087b82 */ /* 0x001e240000000a00 */
[----:B0-----:R-:W-:-:S05]  /*0200*/  IMAD.WIDE.U32 R8, R3, 0x4, R8 ;  /* 0x0000000403087825 */ /* 0x001fca00078e0008 */
[----:B------:R-:W2:Y:S04]  /*0210*/  LDG.E.U8 R15, desc[UR4][R8.64] ;  /* 0x00000004080f7981 */ /* 0x000ea8000c1e1100 */
[----:B------:R-:W3:Y:S04]  /*0220*/  LDG.E.U8 R17, desc[UR4][R8.64+0x1] ;  /* 0x0000010408117981 */ /* 0x000ee8000c1e1100 */
[----:B------:R-:W4:Y:S04]  /*0230*/  LDG.E.U8 R19, desc[UR4][R8.64+0x2] ;  /* 0x0000020408137981 */ /* 0x000f28000c1e1100 */
[----:B------:R-:W5:Y:S01]  /*0240*/  LDG.E.U8 R21, desc[UR4][R8.64+0x3] ;  /* 0x0000030408157981 */ /* 0x000f62000c1e1100 */
[----:B------:R-:W-:-:S04]  /*0250*/  IMAD.WIDE.U32 R4, R3, 0x4, R6 ;  /* 0x0000000403047825 */ /* 0x000fc800078e0006 */
[----:B------:R-:W-:Y:S02]  /*0260*/  VIADD R13, R13, 0x1 ;  /* 0x000000010d0d7836 */ /* 0x000fe40000000000 */
[----:B------:R-:W-:-:S03]  /*0270*/  VIADD R3, R3, 0x20 ;  /* 0x0000002003037836 */ /* 0x000fc60000000000 */
[----:B------:R-:W-:Y:S01]  /*0280*/  ISETP.NE.AND P0, PT, R13, R0, PT ;  /* 0x000000000d00720c */ /* 0x000fe20003f05270 */
[----:B--2---:R0:W-:Y:S04]  /*0290*/  STG.E.U8 desc[UR4][R4.64], R15 ;  /* 0x0000000f04007986 */ /* 0x0041e8000c101104 */
[----:B---3--:R0:W-:Y:S04]  /*02a0*/  STG.E.U8 desc[UR4][R4.64+0x1], R17 ;  /* 0x0000011104007986 */ /* 0x0081e8000c101104 */
[----:B----4-:R0:W-:Y:S04]  /*02b0*/  STG.E.U8 desc[UR4][R4.64+0x2], R19 ;  /* 0x0000021304007986 */ /* 0x0101e8000c101104 */
[----:B-----5:R0:W-:Y:S01]  /*02c0*/  STG.E.U8 desc[UR4][R4.64+0x3], R21 ;  /* 0x0000031504007986 */ /* 0x0201e2000c101104 */
[----:B------:R-:W-:Y:S05]  /*02d0*/  @P0 BRA `(.L_x_98) ;  /* 0xfffffffc00c40947 */ /* 0x000fea000383ffff */
.L_x_97:
[----:B------:R-:W-:Y:S05]  /*02e0*/  BSYNC.RECONVERGENT B1 ;  /* 0x0000000000017941 */ /* 0x000fea0003800200 */
.L_x_96:
[----:B------:R-:W-:Y:S05]  /*02f0*/  @!P1 BRA `(.L_x_95) ;  /* 0x0000000000989947 */ /* 0x000fea0003800000 */
.L_x_99:
[----:B0-----:R-:W0:Y:S02]  /*0300*/  LDC.64 R4, c[0x0][0x380] ;  /* 0x0000e000ff047b82 */ /* 0x001e240000000a00 */
[----:B0-----:R-:W-:-:S05]  /*0310*/  IMAD.WIDE.U32 R4, R3, 0x4, R4 ;  /* 0x0000000403047825 */ /* 0x001fca00078e0004 */
[----:B-1----:R-:W2:Y:S04]  /*0320*/  LDG.E.U8 R13, desc[UR4][R4.64] ;  /* 0x00000004040d7981 */ /* 0x002ea8000c1e1100 */
[----:B------:R-:W3:Y:S04]  /*0330*/  LDG.E.U8 R15, desc[UR4][R4.64+0x1] ;  /* 0x00000104040f7981 */ /* 0x000ee8000c1e1100 */
[----:B------:R-:W4:Y:S04]  /*0340*/  LDG.E.U8 R17, desc[UR4][R4.64+0x2] ;  /* 0x0000020404117981 */ /* 0x000f28000c1e1100 */
[----:B------:R-:W5:Y:S01]  /*0350*/  LDG.E.U8 R19, desc[UR4][R4.64+0x3] ;  /* 0x0000030404137981 */ /* 0x000f62000c1e1100 */
[----:B------:R-:W-:-:S05]  /*0360*/  IMAD.WIDE.U32 R8, R3, 0x4, R6 ;  /* 0x0000000403087825 */ /* 0x000fca00078e0006 */
        /* <DEDUP_REMOVED lines=24> */
[----:B------:R-:W-:-:S05]  /*04f0*/  VIADD R3, R3, 0x80 ;  /* 0x0000008003037836 */ /* 0x000fca0000000000 */
[----:B------:R-:W-:Y:S01]  /*0500*/  ISETP.GE.AND P0, PT, R3, UR7, PT ;  /* 0x0000000703007c0c */ /* 0x000fe2000bf06270 */
[----:B--2---:R1:W-:Y:S04]  /*0510*/  STG.E.U8 desc[UR4][R8.64+0x180], R21 ;  /* 0x0001801508007986 */ /* 0x0043e8000c101104 */
[----:B---3--:R1:W-:Y:S04]  /*0520*/  STG.E.U8 desc[UR4][R8.64+0x181], R23 ;  /* 0x0001811708007986 */ /* 0x0083e8000c101104 */
[----:B----4-:R1:W-:Y:S04]  /*0530*/  STG.E.U8 desc[UR4][R8.64+0x182], R25 ;  /* 0x0001821908007986 */ /* 0x0103e8000c101104 */
[----:B-----5:R1:W-:Y:S01]  /*0540*/  STG.E.U8 desc[UR4][R8.64+0x183], R27 ;  /* 0x0001831b08007986 */ /* 0x0203e2000c101104 */
[----:B------:R-:W-:Y:S05]  /*0550*/  @!P0 BRA `(.L_x_99) ;  /* 0xfffffffc00688947 */ /* 0x000fea000383ffff */
.L_x_95:
[----:B------:R-:W-:Y:S05]  /*0560*/  BSYNC.RECONVERGENT B0 ;  /* 0x0000000000007941 */ /* 0x000fea0003800200 */
.L_x_94:
[----:B------:R-:W2:Y:S02]  /*0570*/  LDC R0, c[0x0][0x39c] ;  /* 0x0000e700ff007b82 */ /* 0x000ea40000000800 */
[----:B--2---:R-:W-:Y:S01]  /*0580*/  ISETP.GE.AND P0, PT, R0, 0x1, PT ;  /* 0x000000010000780c */ /* 0x004fe20003f06270 */
[----:B------:R-:W-:-:S12]  /*0590*/  NOP ;  /* 0x0000000000007918 */ /* 0x000fd80000000000 */
[----:B------:R-:W-:Y:S05]  /*05a0*/  @!P0 EXIT ;  /* 0x000000000000894d */ /* 0x000fea0003800000 */
[----:B------:R-:W-:Y:S02]  /*05b0*/  IMAD.MOV.U32 R14, RZ, RZ, RZ ;  /* 0x000000ffff0e7224 */ /* 0x000fe400078e00ff */
[----:B------:R-:W-:-:S07]  /*05c0*/  IMAD.MOV.U32 R0, RZ, RZ, R11 ;  /* 0x000000ffff007224 */ /* 0x000fce00078e000b */
.L_x_131:
[----:B0-----:R-:W0:Y:S01]  /*05d0*/  LDC R5, c[0x0][0x398] ;  /* 0x0000e600ff057b82 */ /* 0x001e220000000800 */
[----:B-1----:R-:W-:-:S04]  /*05e0*/  IMAD.HI R9, R0, 0x55555556, RZ ;  /* 0x5555555600097827 */ /* 0x002fc800078e02ff */
[----:B------:R-:W-:Y:S01]  /*05f0*/  IMAD.MOV.U32 R3, RZ, RZ, 0x8 ;  /* 0x00000008ff037424 */ /* 0x000fe200078e00ff */
[----:B------:R-:W-:Y:S01]  /*0600*/  LEA.HI R9, R9, R9, RZ, 0x1 ;  /* 0x0000000909097211 */ /* 0x000fe200078f08ff */
[----:B------:R-:W-:-:S04]  /*0610*/  IMAD.MOV.U32 R16, RZ, RZ, R10 ;  /* 0x000000ffff107224 */ /* 0x000fc800078e000a */
[----:B------:R-:W-:-:S05]  /*0620*/  IMAD R0, R9, -0x3, R0 ;  /* 0xfffffffd09007824 */ /* 0x000fca00078e0200 */
[----:B------:R-:W-:-:S07]  /*0630*/  SHF.L.U32 R20, R3, R0, RZ ;  /* 0x0000000003147219 */ /* 0x000fce00000006ff */
.L_x_105:
[----:B------:R-:W-:Y:S01]  /*0640*/  UMOV UR7, 0xffffffff ;  /* 0xffffffff00077882 */ /* 0x000fe20000000000 */
[----:B0-----:R-:W-:Y:S02]  /*0650*/  ISETP.GE.AND P0, PT, R16, R5, PT ;  /* 0x000000051000720c */ /* 0x001fe40003f06270 */
[----:B------:R-:W-:Y:S11]  /*0660*/  BRA.DIV UR7, `(.L_x_100) ;  /* 0x0000001a07f07947 */ /* 0x000ff6000b800000 */
[----:B------:R-:W-:-:S13]  /*0670*/  VOTE.ANY P0, !P0 ;  /* 0x0000000000ff7806 */ /* 0x000fda0004000100 */
.L_x_134:
[----:B------:R-:W-:Y:S05]  /*0680*/  @!P0 BRA `(.L_x_101) ;  /* 0x0000001800d48947 */ /* 0x000fea0003800000 */
[----:B------:R-:W-:Y:S02]  /*0690*/  ISETP.GE.AND P1, PT, R16, R5, PT ;  /* 0x000000051000720c */ /* 0x000fe40003f26270 */
[----:B------:R-:W-:-:S11]  /*06a0*/  PLOP3.LUT P0, PT, PT, PT, PT, 0x8, 0x80 ;  /* 0x000000000080781c */ /* 0x000fd60003f0e170 */
[----:B------:R-:W-:Y:S05]  /*06b0*/  @P1 BRA `(.L_x_102) ;  /* 0x0000000000381947 */ /* 0x000fea0003800000 */
[----:B------:R-:W-:-:S05]  /*06c0*/  IMAD.WIDE.U32 R18, R16, 0x4, R6 ;  /* 0x0000000410127825 */ /* 0x000fca00078e0006 */
[----:B------:R-:W2:Y:S04]  /*06d0*/  LDG.E.U8 R8, desc[UR4][R18.64+0x3] ;  /* 0x0000030412087981 */ /* 0x000ea8000c1e1100 */
[----:B------:R-:W3:Y:S04]  /*06e0*/  LDG.E.U8 R3, desc[UR4][R18.64+0x2] ;  /* 0x0000020412037981 */ /* 0x000ee8000c1e1100 */
[----:B------:R-:W4:Y:S04]  /*06f0*/  LDG.E.U8 R4, desc[UR4][R18.64+0x1] ;  /* 0x0000010412047981 */ /* 0x000f28000c1e1100 */
[----:B------:R-:W4:Y:S01]  /*0700*/  LDG.E.U8 R21, desc[UR4][R18.64] ;  /* 0x0000000412157981 */ /* 0x000f22000c1e1100 */
[----:B--2---:R-:W-:-:S02]  /*0710*/  LOP3.LUT P1, RZ, R8, 0x7, RZ, 0xc0, !PT ;  /* 0x0000000708ff7812 */ /* 0x004fc4000782c0ff */
[----:B---3--:R-:W-:Y:S02]  /*0720*/  PRMT R2, R3, 0x3340, R8 ;  /* 0x0000334003027816 */ /* 0x008fe40000000008 */
[----:B----4-:R-:W-:-:S09]  /*0730*/  PRMT R21, R21, 0x3340, R4 ;  /* 0x0000334015157816 */ /* 0x010fd20000000004 */
[----:B------:R-:W-:Y:S02]  /*0740*/  @!P1 LOP3.LUT R3, R8, 0x38, RZ, 0xc0, !PT ;  /* 0x0000003808039812 */ /* 0x000fe400078ec0ff */
[----:B------:R-:W-:Y:S02]  /*0750*/  PRMT R2, R21, 0x5410, R2 ;  /* 0x0000541015027816 */ /* 0x000fe40000000002 */
[----:B------:R-:W-:-:S03]  /*0760*/  @!P1 ISETP.NE.AND P0, PT, R3, 0x38, PT ;  /* 0x000000380300980c */ /* 0x000fc60003f05270 */
[----:B------:R0:W-:Y:S04]  /*0770*/  STL [R1], R2 ;  /* 0x0000000201007387 */ /* 0x0001e80000100800 */
[----:B------:R0:W-:Y:S04]  /*0780*/  @!P1 STL.U8 [R1+0x1], R4 ;  /* 0x0000010401009387 */ /* 0x0001e80000100000 */
[----:B------:R0:W-:Y:S02]  /*0790*/  @!P1 STL.U8 [R1+0x3], R8 ;  /* 0x0000030801009387 */ /* 0x0001e40000100000 */
.L_x_102:
[----:B------:R-:W-:Y:S05]  /*07a0*/  WARPSYNC.ALL ;  /* 0x0000000000007948 */ /* 0x000fea0003800000 */
[----:B0-----:R-:W-:-:S04]  /*07b0*/  VOTE.ANY R8, PT, P0 ;  /* 0x0000000000087806 */ /* 0x001fc800000e0100 */
[----:B------:R-:W-:-:S13]  /*07c0*/  ISETP.NE.AND P0, PT, R8, RZ, PT ;  /* 0x000000ff0800720c */ /* 0x000fda0003f05270 */
[----:B------:R-:W-:Y:S05]  /*07d0*/  @!P0 BRA `(.L_x_103) ;  /* 0x0000000000208947 */ /* 0x000fea0003800000 */
[----:B------:R-:W2:Y:S01]  /*07e0*/  LDL R19, [R1] ;  /* 0x0000000001137983 */ /* 0x000ea20000100800 */
[----:B------:R-:W0:Y:S08]  /*07f0*/  BREV R2, R8 ;  /* 0x0000000800027301 */ /* 0x000e300000000000 */
[----:B0-----:R-:W2:Y:S02]  /*0800*/  FLO.U32.SH R2, R2 ;  /* 0x0000000200027300 */ /* 0x001ea400000e0400 */
[----:B--2---:R-:W0:Y:S04]  /*0810*/  SHFL.IDX PT, R4, R19, R2, 0x1f ;  /* 0x00001f0213047589 */ /* 0x004e2800000e0000 */
[----:B0-----:R0:W-:Y:S01]  /*0820*/  STL [R1], R4 ;  /* 0x0000000401007387 */ /* 0x0011e20000100800 */
[----:B------:R-:W-:-:S04]  /*0830*/  SHF.R.U32.HI R3, RZ, 0x18, R4 ;  /* 0x00000018ff037819 */ /* 0x000fc80000011604 */
[----:B------:R-:W-:-:S13]  /*0840*/  LOP3.LUT P1, RZ, R3, R20, RZ, 0xc0, !PT ;  /* 0x0000001403ff7212 */ /* 0x000fda000782c0ff */
[----:B0-----:R-:W-:Y:S05]  /*0850*/  @P1 BRA `(.L_x_104) ;  /* 0x0000001800341947 */ /* 0x001fea0003800000 */
.L_x_103:
[----:B------:R-:W-:Y:S01]  /*0860*/  VIADD R16, R16, 0x20 ;  /* 0x0000002010107836 */ /* 0x000fe20000000000 */
[----:B------:R-:W-:Y:S06]  /*0870*/  @!P0 BRA `(.L_x_105) ;  /* 0xfffffffc00708947 */ /* 0x000fec000383ffff */
[----:B------:R-:W-:Y:S01]  /*0880*/  IMAD.MOV.U32 R2, RZ, RZ, 0xfffffff ;  /* 0x0fffffffff027424 */ /* 0x000fe200078e00ff */
[----:B------:R-:W-:-:S04]  /*0890*/  ISETP.GE.AND P0, PT, R10, R5, PT ;  /* 0x000000050a00720c */ /* 0x000fc80003f06270 */
[----:B------:R-:W-:-:S13]  /*08a0*/  R2UR UR7, R2 ;  /* 0x00000000020772ca */ /* 0x000fda00000e0000 */
[----:B------:R-:W-:Y:S05]  /*08b0*/  BRA.DIV UR7, `(.L_x_106) ;  /* 0x0000001a077c7947 */ /* 0x000fea000b800000 */
[----:B------:R-:W-:-:S13]  /*08c0*/  VOTE.ANY P0, !P0 ;  /* 0x0000000000ff7806 */ /* 0x000fda0004000100 */
.L_x_136:
[----:B------:R-:W-:Y:S05]  /*08d0*/  @!P0 BRA `(.L_x_107) ;  /* 0x0000001400fc8947 */ /* 0x000fea0003800000 */
[C---:B------:R-:W-:Y:S01]  /*08e0*/  VIADD R22, R0.reuse, 0xffffffff ;  /* 0xffffffff00167836 */ /* 0x040fe20000000000 */
[C---:B------:R-:W-:Y:S01]  /*08f0*/  LOP3.LUT R23, R0.reuse, 0x3, RZ, 0xc0, !PT ;  /* 0x0000000300177812 */ /* 0x040fe200078ec0ff */
[----:B------:R-:W-:Y:S01]  /*0900*/  IMAD.IADD R8, R1, 0x1, R0 ;  /* 0x0000000101087824 */ /* 0x000fe200078e0200 */
[----:B------:R-:W-:Y:S01]  /*0910*/  LOP3.LUT R3, R0, 0x7ffffffc, RZ, 0xc0, !PT ;  /* 0x7ffffffc00037812 */ /* 0x000fe200078ec0ff */
[----:B------:R-:W-:Y:S01]  /*0920*/  IMAD.MOV.U32 R19, RZ, RZ, R10 ;  /* 0x000000ffff137224 */ /* 0x000fe200078e000a */
[----:B------:R-:W-:-:S07]  /*0930*/  PRMT R25, R12, 0x7610, R25 ;  /* 0x000076100c197816 */ /* 0x000fce0000000019 */
.L_x_130:
[----:B------:R-:W0:Y:S01]  /*0940*/  LDC R16, c[0x0][0x398] ;  /* 0x0000e600ff107b82 */ /* 0x000e220000000800 */
[----:B------:R-:W-:Y:S01]  /*0950*/  BSSY.RECONVERGENT B0, `(.L_x_108) ;  /* 0x0000159000007945 */ /* 0x000fe20003800200 */
[C---:B------:R-:W-:Y:S01]  /*0960*/  IMAD.WIDE.U32 R4, R19.reuse, 0x4, R6 ;  /* 0x0000000413047825 */ /* 0x040fe200078e0006 */
[----:B0-----:R-:W-:-:S13]  /*0970*/  ISETP.GE.AND P0, PT, R19, R16, PT ;  /* 0x000000101300720c */ /* 0x001fda0003f06270 */
[----:B------:R-:W-:Y:S05]  /*0980*/  @P0 BRA `(.L_x_109) ;  /* 0x0000001400540947 */ /* 0x000fea0003800000 */
[----:B------:R-:W2:Y:S04]  /*0990*/  LDG.E.U8 R26, desc[UR4][R4.64+0x3] ;  /* 0x00000304041a7981 */ /* 0x000ea8000c1e1100 */
[----:B------:R0:W5:Y:S04]  /*09a0*/  LDG.E.U8 R13, desc[UR4][R4.64] ;  /* 0x00000004040d7981 */ /* 0x000168000c1e1100 */
[----:B------:R0:W5:Y:S04]  /*09b0*/  LDG.E.U8 R15, desc[UR4][R4.64+0x1] ;  /* 0x00000104040f7981 */ /* 0x000168000c1e1100 */
[----:B------:R0:W5:Y:S04]  /*09c0*/  LDG.E.U8 R17, desc[UR4][R4.64+0x2] ;  /* 0x0000020404117981 */ /* 0x000168000c1e1100 */
[----:B------:R0:W5:Y:S01]  /*09d0*/  LDL.U8 R18, [R8] ;  /* 0x0000000008127983 */ /* 0x0001620000100000 */
[----:B------:R-:W-:Y:S01]  /*09e0*/  ISETP.GE.AND P0, PT, R0, 0x1, PT ;  /* 0x000000010000780c */ /* 0x000fe20003f06270 */
[----:B------:R-:W-:Y:S01]  /*09f0*/  BSSY.RECONVERGENT B1, `(.L_x_110) ;  /* 0x0000069000017945 */ /* 0x000fe20003800200 */
[----:B--2---:R-:W-:-:S02]  /*0a00*/  PRMT R25, R26, 0x7610, R25 ;  /* 0x000076101a197816 */ /* 0x004fc40000000019 */
[----:B------:R-:W-:-:S09]  /*0a10*/  PRMT R24, R26, 0x7610, R24 ;  /* 0x000076101a187816 */ /* 0x000fd20000000018 */
[----:B0-----:R-:W-:Y:S05]  /*0a20*/  @!P0 BRA `(.L_x_111) ;  /* 0x0000000400948947 */ /* 0x001fea0003800000 */
[----:B------:R-:W-:Y:S01]  /*0a30*/  ISETP.GE.U32.AND P0, PT, R22, 0x3, PT ;  /* 0x000000031600780c */ /* 0x000fe20003f06070 */
[----:B------:R-:W-:Y:S01]  /*0a40*/  BSSY.RECONVERGENT B2, `(.L_x_112) ;  /* 0x000003d000027945 */ /* 0x000fe20003800200 */
[----:B------:R-:W-:Y:S01]  /*0a50*/  IMAD.MOV.U32 R2, RZ, RZ, RZ ;  /* 0x000000ffff027224 */ /* 0x000fe200078e00ff */
[C---:B------:R-:W-:Y:S02]  /*0a60*/  PRMT R25, R26.reuse, 0x7610, R25 ;  /* 0x000076101a197816 */ /* 0x040fe40000000019 */
[----:B------:R-:W-:-:S08]  /*0a70*/  PRMT R24, R26, 0x7610, R24 ;  /* 0x000076101a187816 */ /* 0x000fd00000000018 */
[----:B------:R-:W-:Y:S05]  /*0a80*/  @!P0 BRA `(.L_x_113) ;  /* 0x0000000000e08947 */ /* 0x000fea0003800000 */
[----:B------:R-:W-:Y:S01]  /*0a90*/  LOP3.LUT R12, R0, 0x7ffffffc, RZ, 0xc0, !PT ;  /* 0x7ffffffc000c7812 */ /* 0x000fe200078ec0ff */
[----:B------:R-:W-:Y:S01]  /*0aa0*/  BSSY.RECONVERGENT B3, `(.L_x_114) ;  /* 0x0000035000037945 */ /* 0x000fe20003800200 */
[----:B------:R-:W-:Y:S01]  /*0ab0*/  IMAD.MOV.U32 R2, RZ, RZ, R1 ;  /* 0x000000ffff027224 */ /* 0x000fe200078e0001 */
[C---:B------:R-:W-:Y:S02]  /*0ac0*/  PRMT R25, R26.reuse, 0x7610, R25 ;  /* 0x000076101a197816 */ /* 0x040fe40000000019 */
[----:B------:R-:W-:Y:S01]  /*0ad0*/  PRMT R24, R26, 0x7610, R24 ;  /* 0x000076101a187816 */ /* 0x000fe20000000018 */
[----:B------:R-:W-:-:S07]  /*0ae0*/  IMAD.MOV R12, RZ, RZ, -R12 ;  /* 0x000000ffff0c7224 */ /* 0x000fce00078e0a0c */
.L_x_115:
[----:B------:R0:W2:Y:S01]  /*0af0*/  LDL R21, [R2] ;  /* 0x0000000002157983 */ /* 0x0000a20000100800 */
[----:B------:R-:W-:Y:S02]  /*0b00*/  VIADD R12, R12, 0x4 ;  /* 0x000000040c0c7836 */ /* 0x000fe40000000000 */
[----:B0-----:R-:W-:Y:S01]  /*0b10*/  VIADD R2, R2, 0x4 ;  /* 0x0000000402027836 */ /* 0x001fe20000000000 */
[----:B--2---:R-:W-:-:S04]  /*0b20*/  PRMT R20, R21, 0x7770, RZ ;  /* 0x0000777015147816 */ /* 0x004fc800000000ff */
[----:B-----5:R-:W-:-:S04]  /*0b30*/  LOP3.LUT R20, R20, R13, RZ, 0x3c, !PT ;  /* 0x0000000d14147212 */ /* 0x020fc800078e3cff */
[C---:B------:R-:W-:Y:S02]  /*0b40*/  LOP3.LUT P1, RZ, R20.reuse, 0x7f, RZ, 0xc0, !PT ;  /* 0x0000007f14ff7812 */ /* 0x040fe4000782c0ff */
[----:B------:R-:W-:-:S04]  /*0b50*/  PRMT R20, R20, 0x8880, RZ ;  /* 0x0000888014147816 */ /* 0x000fc800000000ff */
[----:B------:R-:W-:Y:S01]  /*0b60*/  ISETP.GT.AND P0, PT, R20, -0x1, PT ;  /* 0xffffffff1400780c */ /* 0x000fe20003f04270 */
[----:B------:R-:W-:-:S05]  /*0b70*/  IMAD.MOV.U32 R20, RZ, RZ, 0x8 ;  /* 0x00000008ff147424 */ /* 0x000fca00078e00ff */
[----:B------:R-:W-:-:S04]  /*0b80*/  SEL R27, R20, 0x9, P0 ;  /* 0x00000009141b7807 */ /* 0x000fc80000000000 */
[----:B------:R-:W-:-:S04]  /*0b90*/  LOP3.LUT R27, R24, R27, RZ, 0xfc, !PT ;  /* 0x0000001b181b7212 */ /* 0x000fc800078efcff */
[C---:B------:R-:W-:Y:S02]  /*0ba0*/  SEL R26, R27.reuse, R26, !P1 ;  /* 0x0000001a1b1a7207 */ /* 0x040fe40004800000 */
[C---:B------:R-:W-:Y:S02]  /*0bb0*/  SEL R25, R27.reuse, R25, !P1 ;  /* 0x000000191b197207 */ /* 0x040fe40004800000 */
[----:B------:R-:W-:Y:S02]  /*0bc0*/  SEL R27, R27, R24, !P1 ;  /* 0x000000181b1b7207 */ /* 0x000fe40004800000 */
[----:B------:R-:W-:-:S04]  /*0bd0*/  PRMT R24, R21, 0x7771, RZ ;  /* 0x0000777115187816 */ /* 0x000fc800000000ff */
[----:B------:R-:W-:-:S04]  /*0be0*/  LOP3.LUT R24, R24, R13, RZ, 0x3c, !PT ;  /* 0x0000000d18187212 */ /* 0x000fc800078e3cff */
[C---:B------:R-:W-:Y:S02]  /*0bf0*/  LOP3.LUT P1, RZ, R24.reuse, 0x7f, RZ, 0xc0, !PT ;  /* 0x0000007f18ff7812 */ /* 0x040fe4000782c0ff */
[----:B------:R-:W-:-:S04]  /*0c00*/  PRMT R24, R24, 0x8880, RZ ;  /* 0x0000888018187816 */ /* 0x000fc800000000ff */
[----:B------:R-:W-:-:S04]  /*0c10*/  ISETP.GT.AND P0, PT, R24, -0x1, PT ;  /* 0xffffffff1800780c */ /* 0x000fc80003f04270 */
[----:B------:R-:W-:-:S04]  /*0c20*/  SEL R24, R20, 0x9, P0 ;  /* 0x0000000914187807 */ /* 0x000fc80000000000 */
[----:B------:R-:W-:-:S04]  /*0c30*/  LOP3.LUT R28, R27, R24, RZ, 0xfc, !PT ;  /* 0x000000181b1c7212 */ /* 0x000fc800078efcff */
[C---:B------:R-:W-:Y:S02]  /*0c40*/  SEL R24, R28.reuse, R26, !P1 ;  /* 0x0000001a1c187207 */ /* 0x040fe40004800000 */
[C---:B------:R-:W-:Y:S02]  /*0c50*/  SEL R25, R28.reuse, R25, !P1 ;  /* 0x000000191c197207 */ /* 0x040fe40004800000 */
[----:B------:R-:W-:Y:S02]  /*0c60*/  SEL R26, R28, R27, !P1 ;  /* 0x0000001b1c1a7207 */ /* 0x000fe40004800000 */
[----:B------:R-:W-:-:S04]  /*0c70*/  PRMT R28, R21, 0x7772, RZ ;  /* 0x00007772151c7816 */ /* 0x000fc800000000ff */
[----:B------:R-:W-:-:S04]  /*0c80*/  LOP3.LUT R28, R28, R13, RZ, 0x3c, !PT ;  /* 0x0000000d1c1c7212 */ /* 0x000fc800078e3cff */
[C---:B------:R-:W-:Y:S02]  /*0c90*/  PRMT R27, R28.reuse, 0x8880, RZ ;  /* 0x000088801c1b7816 */ /* 0x040fe400000000ff */
[----:B------:R-:W-:Y:S02]  /*0ca0*/  LOP3.LUT P1, RZ, R28, 0x7f, RZ, 0xc0, !PT ;  /* 0x0000007f1cff7812 */ /* 0x000fe4000782c0ff */
[----:B------:R-:W-:Y:S02]  /*0cb0*/  ISETP.GT.AND P0, PT, R27, -0x1, PT ;  /* 0xffffffff1b00780c */ /* 0x000fe40003f04270 */
[----:B------:R-:W-:Y:S02]  /*0cc0*/  PRMT R28, R21, 0x7773, RZ ;  /* 0x00007773151c7816 */ /* 0x000fe400000000ff */
[----:B------:R-:W-:Y:S02]  /*0cd0*/  SEL R27, R20, 0x9, P0 ;  /* 0x00000009141b7807 */ /* 0x000fe40000000000 */
[----:B------:R-:W-:-:S02]  /*0ce0*/  LOP3.LUT R21, R28, R13, RZ, 0x3c, !PT ;  /* 0x0000000d1c157212 */ /* 0x000fc400078e3cff */
[----:B------:R-:W-:-:S04]  /*0cf0*/  LOP3.LUT R27, R26, R27, RZ, 0xfc, !PT ;  /* 0x0000001b1a1b7212 */ /* 0x000fc800078efcff */
[C---:B------:R-:W-:Y:S02]  /*0d00*/  SEL R24, R27.reuse, R24, !P1 ;  /* 0x000000181b187207 */ /* 0x040fe40004800000 */
[C---:B------:R-:W-:Y:S02]  /*0d10*/  SEL R25, R27.reuse, R25, !P1 ;  /* 0x000000191b197207 */ /* 0x040fe40004800000 */
[----:B------:R-:W-:Y:S02]  /*0d20*/  SEL R26, R27, R26, !P1 ;  /* 0x0000001a1b1a7207 */ /* 0x000fe40004800000 */
[C---:B------:R-:W-:Y:S02]  /*0d30*/  LOP3.LUT P1, RZ, R21.reuse, 0x7f, RZ, 0xc0, !PT ;  /* 0x0000007f15ff7812 */ /* 0x040fe4000782c0ff */
[----:B------:R-:W-:-:S04]  /*0d40*/  PRMT R21, R21, 0x8880, RZ ;  /* 0x0000888015157816 */ /* 0x000fc800000000ff */
[----:B------:R-:W-:-:S04]  /*0d50*/  ISETP.GT.AND P0, PT, R21, -0x1, PT ;  /* 0xffffffff1500780c */ /* 0x000fc80003f04270 */
[----:B------:R-:W-:Y:S02]  /*0d60*/  SEL R21, R20, 0x9, P0 ;  /* 0x0000000914157807 */ /* 0x000fe40000000000 */
[----:B------:R-:W-:Y:S02]  /*0d70*/  ISETP.NE.AND P0, PT, R12, RZ, PT ;  /* 0x000000ff0c00720c */ /* 0x000fe40003f05270 */
[----:B------:R-:W-:-:S04]  /*0d80*/  LOP3.LUT R21, R26, R21, RZ, 0xfc, !PT ;  /* 0x000000151a157212 */ /* 0x000fc800078efcff */
[C---:B------:R-:W-:Y:S02]  /*0d90*/  SEL R24, R21.reuse, R24, !P1 ;  /* 0x0000001815187207 */ /* 0x040fe40004800000 */
[C---:B------:R-:W-:Y:S02]  /*0da0*/  SEL R25, R21.reuse, R25, !P1 ;  /* 0x0000001915197207 */ /* 0x040fe40004800000 */
[----:B------:R-:W-:Y:S02]  /*0db0*/  SEL R21, R21, R26, !P1 ;  /* 0x0000001a15157207 */ /* 0x000fe40004800000 */
[----:B------:R-:W-:Y:S02]  /*0dc0*/  PRMT R26, R24, 0x7610, R26 ;  /* 0x00007610181a7816 */ /* 0x000fe4000000001a */
[----:B------:R-:W-:Y:S01]  /*0dd0*/  PRMT R24, R21, 0x7610, R24 ;  /* 0x0000761015187816 */ /* 0x000fe20000000018 */
[----:B------:R-:W-:Y:S06]  /*0de0*/  @P0 BRA `(.L_x_115) ;  /* 0xfffffffc00400947 */ /* 0x000fec000383ffff */
[----:B------:R-:W-:Y:S05]  /*0df0*/  BSYNC.RECONVERGENT B3 ;  /* 0x0000000000037941 */ /* 0x000fea0003800200 */
.L_x_114:
[----:B------:R-:W-:-:S07]  /*0e00*/  IMAD.MOV.U32 R2, RZ, RZ, R3 ;  /* 0x000000ffff027224 */ /* 0x000fce00078e0003 */
.L_x_113:
[----:B------:R-:W-:Y:S05]  /*0e10*/  BSYNC.RECONVERGENT B2 ;  /* 0x0000000000027941 */ /* 0x000fea0003800200 */
.L_x_112:
        /* <DEDUP_REMOVED lines=13> */
[C---:B------:R-:W-:Y:S02]  /*0ef0*/  SEL R25, R21.reuse, R25, !P1 ;  /* 0x0000001915197207 */ /* 0x040fe40004800000 */
[----:B------:R-:W-:-:S03]  /*0f00*/  SEL R24, R21, R24, !P1 ;  /* 0x0000001815187207 */ /* 0x000fc60004800000 */
        /* <DEDUP_REMOVED lines=21> */
[C---:B------:R-:W-:Y:S02]  /*1060*/  @!P0 PRMT R25, R21.reuse, 0x7610, R25 ;  /* 0x0000761015198816 */ /* 0x040fe40000000019 */
[----:B------:R-:W-:-:S07]  /*1070*/  @!P0 PRMT R24, R21, 0x7610, R24 ;  /* 0x0000761015188816 */ /* 0x000fce0000000018 */
.L_x_111:
[----:B------:R-:W-:Y:S05]  /*1080*/  BSYNC.RECONVERGENT B1 ;  /* 0x0000000000017941 */ /* 0x000fea0003800200 */
.L_x_110:
[----:B-----5:R-:W-:Y:S01]  /*1090*/  LOP3.LUT R2, R18, R13, RZ, 0x3c, !PT ;  /* 0x0000000d12027212 */ /* 0x020fe200078e3cff */
[----:B------:R-:W-:Y:S01]  /*10a0*/  IMAD.MOV.U32 R21, RZ, RZ, 0x8 ;  /* 0x00000008ff157424 */ /* 0x000fe200078e00ff */
[----:B------:R-:W-:Y:S01]  /*10b0*/  ISETP.GE.AND P1, PT, R0, 0x1, PT ;  /* 0x000000010000780c */ /* 0x000fe20003f26270 */
[----:B------:R-:W-:Y:S01]  /*10c0*/  BSSY.RECONVERGENT B1, `(.L_x_116) ;  /* 0x000006b000017945 */ /* 0x000fe20003800200 */
[----:B------:R-:W-:-:S04]  /*10d0*/  PRMT R2, R2, 0x8880, RZ ;  /* 0x0000888002027816 */ /* 0x000fc800000000ff */
[----:B------:R-:W-:-:S04]  /*10e0*/  ISETP.GT.AND P0, PT, R2, -0x1, PT ;  /* 0xffffffff0200780c */ /* 0x000fc80003f04270 */
[----:B------:R-:W-:Y:S02]  /*10f0*/  SEL R21, R21, 0x9, !P0 ;  /* 0x0000000915157807 */ /* 0x000fe40004000000 */
[----:B------:R-:W-:Y:S02]  /*1100*/  LOP3.LUT P0, RZ, R18, 0x7f, R13, 0x48, !PT ;  /* 0x0000007f12ff7812 */ /* 0x000fe4000780480d */
[----:B------:R-:W-:-:S04]  /*1110*/  LOP3.LUT R21, R24, R21, RZ, 0xfc, !PT ;  /* 0x0000001518157212 */ /* 0x000fc800078efcff */
[C---:B------:R-:W-:Y:S02]  /*1120*/  SEL R26, R21.reuse, R26, !P0 ;  /* 0x0000001a151a7207 */ /* 0x040fe40004000000 */
        /* <DEDUP_REMOVED lines=11> */
.L_x_121:
[----:B------:R-:W-:-:S06]  /*11e0*/  IMAD.IADD R12, R1, 0x1, R2 ;  /* 0x00000001010c7824 */ /* 0x000fcc00078e0202 */
[----:B------:R-:W2:Y:S01]  /*11f0*/  LDL R12, [R12] ;  /* 0x000000000c0c7983 */ /* 0x000ea20000100800 */
[----:B------:R-:W-:Y:S01]  /*1200*/  VIADD R2, R2, 0x4 ;  /* 0x0000000402027836 */ /* 0x000fe20000000000 */
[C---:B--2---:R-:W-:Y:S02]  /*1210*/  PRMT R20, R12.reuse, 0x7770, RZ ;  /* 0x000077700c147816 */ /* 0x044fe400000000ff */
[----:B------:R-:W-:Y:S02]  /*1220*/  PRMT R28, R12, 0x7771, RZ ;  /* 0x000077710c1c7816 */ /* 0x000fe400000000ff */
[-C--:B------:R-:W-:Y:S02]  /*1230*/  LOP3.LUT R20, R20, R15.reuse, RZ, 0x3c, !PT ;  /* 0x0000000f14147212 */ /* 0x080fe400078e3cff */
[----:B------:R-:W-:Y:S02]  /*1240*/  LOP3.LUT R28, R28, R15, RZ, 0x3c, !PT ;  /* 0x0000000f1c1c7212 */ /* 0x000fe400078e3cff */
[----:B------:R-:W-:-:S02]  /*1250*/  PRMT R26, R20, 0x8880, RZ ;  /* 0x00008880141a7816 */ /* 0x000fc400000000ff */
[----:B------:R-:W-:Y:S01]  /*1260*/  LOP3.LUT P1, RZ, R20, 0x7f, RZ, 0xc0, !PT ;  /* 0x0000007f14ff7812 */ /* 0x000fe2000782c0ff */
[----:B------:R-:W-:Y:S01]  /*1270*/  IMAD.MOV.U32 R20, RZ, RZ, 0x10 ;  /* 0x00000010ff147424 */ /* 0x000fe200078e00ff */
[----:B------:R-:W-:-:S04]  /*1280*/  ISETP.GT.AND P0, PT, R26, -0x1, PT ;  /* 0xffffffff1a00780c */ /* 0x000fc80003f04270 */
[----:B------:R-:W-:-:S04]  /*1290*/  SEL R26, R20, 0x12, P0 ;  /* 0x00000012141a7807 */ /* 0x000fc80000000000 */
[----:B------:R-:W-:-:S04]  /*12a0*/  LOP3.LUT R26, R21, R26, RZ, 0xfc, !PT ;  /* 0x0000001a151a7212 */ /* 0x000fc800078efcff */
[C---:B------:R-:W-:Y:S02]  /*12b0*/  SEL R25, R26.reuse, R25, !P1 ;  /* 0x000000191a197207 */ /* 0x040fe40004800000 */
[C---:B------:R-:W-:Y:S02]  /*12c0*/  SEL R24, R26.reuse, R24, !P1 ;  /* 0x000000181a187207 */ /* 0x040fe40004800000 */
[----:B------:R-:W-:Y:S02]  /*12d0*/  SEL R26, R26, R21, !P1 ;  /* 0x000000151a1a7207 */ /* 0x000fe40004800000 */
[C---:B------:R-:W-:Y:S02]  /*12e0*/  PRMT R21, R28.reuse, 0x8880, RZ ;  /* 0x000088801c157816 */ /* 0x040fe400000000ff */
[----:B------:R-:W-:Y:S02]  /*12f0*/  LOP3.LUT P1, RZ, R28, 0x7f, RZ, 0xc0, !PT ;  /* 0x0000007f1cff7812 */ /* 0x000fe4000782c0ff */
[----:B------:R-:W-:-:S02]  /*1300*/  ISETP.GT.AND P0, PT, R21, -0x1, PT ;  /* 0xffffffff1500780c */ /* 0x000fc40003f04270 */
[----:B------:R-:W-:Y:S02]  /*1310*/  PRMT R28, R12, 0x7772, RZ ;  /* 0x000077720c1c7816 */ /* 0x000fe400000000ff */
[----:B------:R-:W-:Y:S02]  /*1320*/  SEL R21, R20, 0x12, P0 ;  /* 0x0000001214157807 */ /* 0x000fe40000000000 */
[----:B------:R-:W-:Y:S02]  /*1330*/  LOP3.LUT R28, R28, R15, RZ, 0x3c, !PT ;  /* 0x0000000f1c1c7212 */ /* 0x000fe400078e3cff */
[----:B------:R-:W-:Y:S02]  /*1340*/  LOP3.LUT R27, R26, R21, RZ, 0xfc, !PT ;  /* 0x000000151a1b7212 */ /* 0x000fe400078efcff */
[----:B------:R-:W-:Y:S02]  /*1350*/  PRMT R12, R12, 0x7773, RZ ;  /* 0x000077730c0c7816 */ /* 0x000fe400000000ff */
[----:B------:R-:W-:-:S02]  /*1360*/  SEL R21, R27, R25, !P1 ;  /* 0x000000191b157207 */ /* 0x000fc40004800000 */
[----:B------:R-:W-:Y:S02]  /*1370*/  PRMT R25, R28, 0x8880, RZ ;  /* 0x000088801c197816 */ /* 0x000fe400000000ff */
[----:B------:R-:W-:Y:S02]  /*1380*/  LOP3.LUT R12, R12, R15, RZ, 0x3c, !PT ;  /* 0x0000000f0c0c7212 */ /* 0x000fe400078e3cff */
[C---:B------:R-:W-:Y:S02]  /*1390*/  SEL R24, R27.reuse, R24, !P1 ;  /* 0x000000181b187207 */ /* 0x040fe40004800000 */
[----:B------:R-:W-:Y:S02]  /*13a0*/  SEL R26, R27, R26, !P1 ;  /* 0x0000001a1b1a7207 */ /* 0x000fe40004800000 */
[----:B------:R-:W-:Y:S02]  /*13b0*/  ISETP.GT.AND P1, PT, R25, -0x1, PT ;  /* 0xffffffff1900780c */ /* 0x000fe40003f24270 */
[----:B------:R-:W-:-:S02]  /*13c0*/  PRMT R25, R12, 0x8880, RZ ;  /* 0x000088800c197816 */ /* 0x000fc400000000ff */
[----:B------:R-:W-:Y:S02]  /*13d0*/  LOP3.LUT P3, RZ, R28, 0x7f, RZ, 0xc0, !PT ;  /* 0x0000007f1cff7812 */ /* 0x000fe4000786c0ff */
[----:B------:R-:W-:Y:S02]  /*13e0*/  ISETP.GT.AND P2, PT, R25, -0x1, PT ;  /* 0xffffffff1900780c */ /* 0x000fe40003f44270 */
[----:B------:R-:W-:Y:S02]  /*13f0*/  SEL R25, R20, 0x12, P1 ;  /* 0x0000001214197807 */ /* 0x000fe40000800000 */
[----:B------:R-:W-:Y:S02]  /*1400*/  ISETP.NE.AND P1, PT, R2, R3, PT ;  /* 0x000000030200720c */ /* 0x000fe40003f25270 */
[----:B------:R-:W-:Y:S02]  /*1410*/  LOP3.LUT R25, R26, R25, RZ, 0xfc, !PT ;  /* 0x000000191a197212 */ /* 0x000fe400078efcff */
[----:B------:R-:W-:-:S02]  /*1420*/  SEL R27, R20, 0x12, P2 ;  /* 0x00000012141b7807 */ /* 0x000fc40001000000 */
[C---:B------:R-:W-:Y:S02]  /*1430*/  SEL R26, R25.reuse, R26, !P3 ;  /* 0x0000001a191a7207 */ /* 0x040fe40005800000 */
[----:B------:R-:W-:Y:S02]  /*1440*/  LOP3.LUT P0, RZ, R12, 0x7f, RZ, 0xc0, !PT ;  /* 0x0000007f0cff7812 */ /* 0x000fe4000780c0ff */
[C---:B------:R-:W-:Y:S02]  /*1450*/  SEL R21, R25.reuse, R21, !P3 ;  /* 0x0000001519157207 */ /* 0x040fe40005800000 */
[----:B------:R-:W-:Y:S02]  /*1460*/  LOP3.LUT R27, R26, R27, RZ, 0xfc, !PT ;  /* 0x0000001b1a1b7212 */ /* 0x000fe400078efcff */
[----:B------:R-:W-:Y:S02]  /*1470*/  SEL R24, R25, R24, !P3 ;  /* 0x0000001819187207 */ /* 0x000fe40005800000 */
[----:B------:R-:W-:-:S02]  /*1480*/  SEL R21, R27, R21, !P0 ;  /* 0x000000151b157207 */ /* 0x000fc40004000000 */
[----:B------:R-:W-:Y:S02]  /*1490*/  SEL R26, R27, R26, !P0 ;  /* 0x0000001a1b1a7207 */ /* 0x000fe40004000000 */
[----:B------:R-:W-:Y:S02]  /*14a0*/  PRMT R25, R21, 0x7610, R25 ;  /* 0x0000761015197816 */ /* 0x000fe40000000019 */
[----:B------:R-:W-:Y:S02]  /*14b0*/  SEL R24, R27, R24, !P0 ;  /* 0x000000181b187207 */ /* 0x000fe40004000000 */
[----:B------:R-:W-:Y:S01]  /*14c0*/  PRMT R21, R26, 0x7610, R21 ;  /* 0x000076101a157816 */ /* 0x000fe20000000015 */
[----:B------:R-:W-:Y:S06]  /*14d0*/  @P1 BRA `(.L_x_121) ;  /* 0xfffffffc00401947 */ /* 0x000fec000383ffff */
[----:B------:R-:W-:Y:S05]  /*14e0*/  BSYNC.RECONVERGENT B3 ;  /* 0x0000000000037941 */ /* 0x000fea0003800200 */
.L_x_120:
[----:B------:R-:W-:-:S07]  /*14f0*/  IMAD.MOV.U32 R2, RZ, RZ, R3 ;  /* 0x000000ffff027224 */ /* 0x000fce00078e0003 */
.L_x_119:
[----:B------:R-:W-:Y:S05]  /*1500*/  BSYNC.RECONVERGENT B2 ;  /* 0x0000000000027941 */ /* 0x000fea0003800200 */
.L_x_118:
        /* <DEDUP_REMOVED lines=38> */
.L_x_117:
[----:B------:R-:W-:Y:S05]  /*1770*/  BSYNC.RECONVERGENT B1 ;  /* 0x0000000000017941 */ /* 0x000fea0003800200 */
.L_x_116:
[----:B------:R-:W-:Y:S01]  /*1780*/  LOP3.LUT R2, R18, R15, RZ, 0x3c, !PT ;  /* 0x0000000f12027212 */ /* 0x000fe200078e3cff */
        /* <DEDUP_REMOVED lines=20> */
.L_x_127:
[----:B------:R-:W-:-:S06]  /*18d0*/  IMAD.IADD R20, R1, 0x1, R2 ;  /* 0x0000000101147824 */ /* 0x000fcc00078e0202 */
[----:B------:R-:W2:Y:S01]  /*18e0*/  LDL R20, [R20] ;  /* 0x0000000014147983 */ /* 0x000ea20000100800 */
[----:B------:R-:W-:Y:S01]  /*18f0*/  VIADD R2, R2, 0x4 ;  /* 0x0000000402027836 */ /* 0x000fe20000000000 */
[----:B--2---:R-:W-:-:S04]  /*1900*/  PRMT R26, R20, 0x7770, RZ ;  /* 0x00007770141a7816 */ /* 0x004fc800000000ff */
[----:B------:R-:W-:-:S04]  /*1910*/  LOP3.LUT R26, R26, R17, RZ, 0x3c, !PT ;  /* 0x000000111a1a7212 */ /* 0x000fc800078e3cff */
[C---:B------:R-:W-:Y:S02]  /*1920*/  PRMT R21, R26.reuse, 0x8880, RZ ;  /* 0x000088801a157816 */ /* 0x040fe400000000ff */
[----:B------:R-:W-:Y:S02]  /*1930*/  LOP3.LUT P1, RZ, R26, 0x7f, RZ, 0xc0, !PT ;  /* 0x0000007f1aff7812 */ /* 0x000fe4000782c0ff */
[----:B------:R-:W-:Y:S01]  /*1940*/  ISETP.GT.AND P0, PT, R21, -0x1, PT ;  /* 0xffffffff1500780c */ /* 0x000fe20003f04270 */
[----:B------:R-:W-:Y:S01]  /*1950*/  IMAD.MOV.U32 R21, RZ, RZ, 0x20 ;  /* 0x00000020ff157424 */ /* 0x000fe200078e00ff */
[----:B------:R-:W-:-:S04]  /*1960*/  PRMT R26, R20, 0x7771, RZ ;  /* 0x00007771141a7816 */ /* 0x000fc800000000ff */
[----:B------:R-:W-:Y:S02]  /*1970*/  SEL R27, R21, 0x24, P0 ;  /* 0x00000024151b7807 */ /* 0x000fe40000000000 */
[----:B------:R-:W-:Y:S02]  /*1980*/  LOP3.LUT R26, R26, R17, RZ, 0x3c, !PT ;  /* 0x000000111a1a7212 */ /* 0x000fe400078e3cff */
[----:B------:R-:W-:-:S04]  /*1990*/  LOP3.LUT R27, R24, R27, RZ, 0xfc, !PT ;  /* 0x0000001b181b7212 */ /* 0x000fc800078efcff */
[C---:B------:R-:W-:Y:S02]  /*19a0*/  SEL R12, R27.reuse, R12, !P1 ;  /* 0x0000000c1b0c7207 */ /* 0x040fe40004800000 */
[C---:B------:R-:W-:Y:S02]  /*19b0*/  SEL R25, R27.reuse, R25, !P1 ;  /* 0x000000191b197207 */ /* 0x040fe40004800000 */
[----:B------:R-:W-:Y:S02]  /*19c0*/  SEL R24, R27, R24, !P1 ;  /* 0x000000181b187207 */ /* 0x000fe40004800000 */
[C---:B------:R-:W-:Y:S02]  /*19d0*/  LOP3.LUT P1, RZ, R26.reuse, 0x7f, RZ, 0xc0, !PT ;  /* 0x0000007f1aff7812 */ /* 0x040fe4000782c0ff */
[----:B------:R-:W-:-:S04]  /*19e0*/  PRMT R26, R26, 0x8880, RZ ;  /* 0x000088801a1a7816 */ /* 0x000fc800000000ff */
[----:B------:R-:W-:Y:S02]  /*19f0*/  ISETP.GT.AND P0, PT, R26, -0x1, PT ;  /* 0xffffffff1a00780c */ /* 0x000fe40003f04270 */
[----:B------:R-:W-:Y:S02]  /*1a00*/  PRMT R26, R20, 0x7772, RZ ;  /* 0x00007772141a7816 */ /* 0x000fe400000000ff */
[----:B------:R-:W-:Y:S02]  /*1a10*/  SEL R27, R21, 0x24, P0 ;  /* 0x00000024151b7807 */ /* 0x000fe40000000000 */
[----:B------:R-:W-:Y:S02]  /*1a20*/  LOP3.LUT R26, R26, R17, RZ, 0x3c, !PT ;  /* 0x000000111a1a7212 */ /* 0x000fe400078e3cff */
[----:B------:R-:W-:Y:S02]  /*1a30*/  LOP3.LUT R27, R24, R27, RZ, 0xfc, !PT ;  /* 0x0000001b181b7212 */ /* 0x000fe400078efcff */
[----:B------:R-:W-:-:S02]  /*1a40*/  LOP3.LUT P3, RZ, R26, 0x7f, RZ, 0xc0, !PT ;  /* 0x0000007f1aff7812 */ /* 0x000fc4000786c0ff */
[----:B------:R-:W-:Y:S02]  /*1a50*/  PRMT R26, R26, 0x8880, RZ ;  /* 0x000088801a1a7816 */ /* 0x000fe400000000ff */
[----:B------:R-:W-:Y:S02]  /*1a60*/  PRMT R20, R20, 0x7773, RZ ;  /* 0x0000777314147816 */ /* 0x000fe400000000ff */
[C---:B------:R-:W-:Y:S02]  /*1a70*/  SEL R12, R27.reuse, R12, !P1 ;  /* 0x0000000c1b0c7207 */ /* 0x040fe40004800000 */
[C---:B------:R-:W-:Y:S02]  /*1a80*/  SEL R25, R27.reuse, R25, !P1 ;  /* 0x000000191b197207 */ /* 0x040fe40004800000 */
[----:B------:R-:W-:Y:S02]  /*1a90*/  SEL R24, R27, R24, !P1 ;  /* 0x000000181b187207 */ /* 0x000fe40004800000 */
[----:B------:R-:W-:-:S02]  /*1aa0*/  LOP3.LUT R20, R20, R17, RZ, 0x3c, !PT ;  /* 0x0000001114147212 */ /* 0x000fc400078e3cff */
[----:B------:R-:W-:Y:S02]  /*1ab0*/  ISETP.GT.AND P1, PT, R26, -0x1, PT ;  /* 0xffffffff1a00780c */ /* 0x000fe40003f24270 */
[----:B------:R-:W-:Y:S02]  /*1ac0*/  PRMT R26, R20, 0x8880, RZ ;  /* 0x00008880141a7816 */ /* 0x000fe400000000ff */
[----:B------:R-:W-:Y:S02]  /*1ad0*/  SEL R27, R21, 0x24, P1 ;  /* 0x00000024151b7807 */ /* 0x000fe40000800000 */
[----:B------:R-:W-:Y:S02]  /*1ae0*/  ISETP.NE.AND P1, PT, R2, R3, PT ;  /* 0x000000030200720c */ /* 0x000fe40003f25270 */
[----:B------:R-:W-:Y:S02]  /*1af0*/  ISETP.GT.AND P2, PT, R26, -0x1, PT ;  /* 0xffffffff1a00780c */ /* 0x000fe40003f44270 */
[----:B------:R-:W-:-:S02]  /*1b00*/  LOP3.LUT R27, R24, R27, RZ, 0xfc, !PT ;  /* 0x0000001b181b7212 */ /* 0x000fc400078efcff */
[----:B------:R-:W-:Y:S02]  /*1b10*/  SEL R21, R21, 0x24, P2 ;  /* 0x0000002415157807 */ /* 0x000fe40001000000 */
[C---:B------:R-:W-:Y:S02]  /*1b20*/  SEL R24, R27.reuse, R24, !P3 ;  /* 0x000000181b187207 */ /* 0x040fe40005800000 */
[----:B------:R-:W-:Y:S02]  /*1b30*/  LOP3.LUT P0, RZ, R20, 0x7f, RZ, 0xc0, !PT ;  /* 0x0000007f14ff7812 */ /* 0x000fe4000780c0ff */
[C---:B------:R-:W-:Y:S02]  /*1b40*/  SEL R12, R27.reuse, R12, !P3 ;  /* 0x0000000c1b0c7207 */ /* 0x040fe40005800000 */
[----:B------:R-:W-:Y:S02]  /*1b50*/  SEL R25, R27, R25, !P3 ;  /* 0x000000191b197207 */ /* 0x000fe40005800000 */
[----:B------:R-:W-:-:S04]  /*1b60*/  LOP3.LUT R21, R24, R21, RZ, 0xfc, !PT ;  /* 0x0000001518157212 */ /* 0x000fc800078efcff */
[C---:B------:R-:W-:Y:S02]  /*1b70*/  SEL R12, R21.reuse, R12, !P0 ;  /* 0x0000000c150c7207 */ /* 0x040fe40004000000 */
[C---:B------:R-:W-:Y:S02]  /*1b80*/  SEL R25, R21.reuse, R25, !P0 ;  /* 0x0000001915197207 */ /* 0x040fe40004000000 */
[----:B------:R-:W-:Y:S01]  /*1b90*/  SEL R24, R21, R24, !P0 ;  /* 0x0000001815187207 */ /* 0x000fe20004000000 */
[----:B------:R-:W-:Y:S06]  /*1ba0*/  @P1 BRA `(.L_x_127) ;  /* 0xfffffffc00481947 */ /* 0x000fec000383ffff */
[----:B------:R-:W-:Y:S05]  /*1bb0*/  BSYNC.RECONVERGENT B3 ;  /* 0x0000000000037941 */ /* 0x000fea0003800200 */
.L_x_126:
[----:B------:R-:W-:-:S07]  /*1bc0*/  IMAD.MOV.U32 R2, RZ, RZ, R3 ;  /* 0x000000ffff027224 */ /* 0x000fce00078e0003 */
.L_x_125:
[----:B------:R-:W-:Y:S05]  /*1bd0*/  BSYNC.RECONVERGENT B2 ;  /* 0x0000000000027941 */ /* 0x000fea0003800200 */
.L_x_124:
        /* <DEDUP_REMOVED lines=38> */
.L_x_123:
[----:B------:R-:W-:Y:S05]  /*1e40*/  BSYNC.RECONVERGENT B1 ;  /* 0x0000000000017941 */ /* 0x000fea0003800200 */
.L_x_122:
[----:B------:R-:W-:-:S04]  /*1e50*/  LOP3.LUT R18, R18, R17, RZ, 0x3c, !PT ;  /* 0x0000001112127212 */ /* 0x000fc800078e3cff */
[----:B------:R-:W-:-:S13]  /*1e60*/  LOP3.LUT P0, RZ, R18, 0x7f, RZ, 0xc0, !PT ;  /* 0x0000007f12ff7812 */ /* 0x000fda000780c0ff */
[----:B------:R-:W-:Y:S01]  /*1e70*/  @!P0 PRMT R2, R18, 0x8880, RZ ;  /* 0x0000888012028816 */ /* 0x000fe200000000ff */
[----:B------:R-:W-:-:S03]  /*1e80*/  @!P0 IMAD.MOV.U32 R21, RZ, RZ, 0x20 ;  /* 0x00000020ff158424 */ /* 0x000fc600078e00ff */
[----:B------:R-:W-:-:S04]  /*1e90*/  @!P0 ISETP.GT.AND P1, PT, R2, -0x1, PT ;  /* 0xffffffff0200880c */ /* 0x000fc80003f24270 */
[----:B------:R-:W-:-:S04]  /*1ea0*/  @!P0 SEL R21, R21, 0x24, !P1 ;  /* 0x0000002415158807 */ /* 0x000fc80004800000 */
[----:B------:R-:W-:-:S04]  /*1eb0*/  @!P0 LOP3.LUT R21, R24, R21, RZ, 0xfc, !PT ;  /* 0x0000001518158212 */ /* 0x000fc800078efcff */
[C---:B------:R-:W-:Y:S02]  /*1ec0*/  @!P0 PRMT R12, R21.reuse, 0x7610, R12 ;  /* 0x00007610150c8816 */ /* 0x040fe4000000000c */
[----:B------:R-:W-:-:S07]  /*1ed0*/  @!P0 PRMT R25, R21, 0x7610, R25 ;  /* 0x0000761015198816 */ /* 0x000fce0000000019 */
.L_x_109:
[----:B------:R-:W-:Y:S05]  /*1ee0*/  BSYNC.RECONVERGENT B0 ;  /* 0x0000000000007941 */ /* 0x000fea0003800200 */
.L_x_108:
[----:B------:R-:W-:Y:S01]  /*1ef0*/  LOP3.LUT R2, R25, 0x3f, RZ, 0xc0, !PT ;  /* 0x0000003f19027812 */ /* 0x000fe200078ec0ff */
[----:B------:R-:W-:-:S03]  /*1f00*/  UMOV UR7, 0xffffffff ;  /* 0xffffffff00077882 */ /* 0x000fc60000000000 */
[----:B------:R-:W-:-:S04]  /*1f10*/  ISETP.NE.AND P0, PT, R2, 0x38, PT ;  /* 0x000000380200780c */ /* 0x000fc80003f05270 */
[----:B------:R-:W-:Y:S01]  /*1f20*/  ISETP.LT.AND P0, PT, R19, R16, !P0 ;  /* 0x000000101300720c */ /* 0x000fe20004701270 */
[----:B------:R-:W-:-:S12]  /*1f30*/  BRA.DIV UR7, `(.L_x_128) ;  /* 0x0000000207f07947 */ /* 0x000fd8000b800000 */
[----:B------:R-:W-:-:S13]  /*1f40*/  VOTE.ANY P0, P0 ;  /* 0x0000000000ff7806 */ /* 0x000fda0000000100 */
.L_x_139:
[----:B------:R-:W-:Y:S05]  /*1f50*/  @P0 BRA `(.L_x_129) ;  /* 0x0000000000300947 */ /* 0x000fea0003800000 */
[C---:B------:R-:W-:Y:S01]  /*1f60*/  ISETP.GE.AND P1, PT, R19.reuse, R16, PT ;  /* 0x000000101300720c */ /* 0x040fe20003f26270 */
[----:B------:R-:W-:Y:S02]  /*1f70*/  VIADD R19, R19, 0x20 ;  /* 0x0000002013137836 */ /* 0x000fe40000000000 */
[----:B------:R-:W-:-:S03]  /*1f80*/  IMAD.MOV.U32 R2, RZ, RZ, 0xfffffff ;  /* 0x0fffffffff027424 */ /* 0x000fc600078e00ff */
[----:B------:R-:W-:-:S07]  /*1f90*/  ISETP.GE.AND P0, PT, R19, R16, PT ;  /* 0x000000101300720c */ /* 0x000fce0003f06270 */
[----:B------:R0:W-:Y:S04]  /*1fa0*/  @!P1 STG.E.U8 desc[UR4][R4.64], R13 ;  /* 0x0000000d04009986 */ /* 0x0001e8000c101104 */
[----:B------:R0:W-:Y:S04]  /*1fb0*/  @!P1 STG.E.U8 desc[UR4][R4.64+0x1], R15 ;  /* 0x0000010f04009986 */ /* 0x0001e8000c101104 */
[----:B------:R0:W-:Y:S04]  /*1fc0*/  @!P1 STG.E.U8 desc[UR4][R4.64+0x2], R17 ;  /* 0x0000021104009986 */ /* 0x0001e8000c101104 */
[----:B------:R0:W-:Y:S01]  /*1fd0*/  @!P1 STG.E.U8 desc[UR4][R4.64+0x3], R25 ;  /* 0x0000031904009986 */ /* 0x0001e2000c101104 */
[----:B------:R-:W-:Y:S05]  /*1fe0*/  WARPSYNC.ALL ;  /* 0x0000000000007948 */ /* 0x000fea0003800000 */
[----:B------:R-:W-:-:S13]  /*1ff0*/  VOTE.ANY P0, !P0 ;  /* 0x0000000000ff7806 */ /* 0x000fda0004000100 */
[----:B0-----:R-:W-:Y:S05]  /*2000*/  @P0 BRA `(.L_x_130) ;  /* 0xffffffe8004c0947 */ /* 0x001fea000383ffff */
[----:B------:R-:W-:Y:S05]  /*2010*/  BRA `(.L_x_107) ;  /* 0x00000000002c7947 */ /* 0x000fea0003800000 */
.L_x_129:
[----:B------:R-:W-:-:S13]  /*2020*/  ISETP.NE.AND P0, PT, R10, RZ, PT ;  /* 0x000000ff0a00720c */ /* 0x000fda0003f05270 */
[----:B------:R-:W-:Y:S05]  /*2030*/  @P0 EXIT ;  /* 0x000000000000094d */ /* 0x000fea0003800000 */
[----:B------:R-:W0:Y:S01]  /*2040*/  S2R R0, SR_TID.X ;  /* 0x0000000000007919 */ /* 0x000e220000002100 */
[----:B------:R-:W1:Y:S01]  /*2050*/  LDC.64 R2, c[0x0][0x390] ;  /* 0x0000e400ff027b82 */ /* 0x000e620000000a00 */
[----:B------:R-:W-:Y:S01]  /*2060*/  USHF.L.U32 UR7, UR6, 0x5, URZ ;  /* 0x0000000506077899 */ /* 0x000fe200080006ff */
[----:B------:R-:W-:Y:S01]  /*2070*/  IMAD.MOV.U32 R5, RZ, RZ, 0x1 ;  /* 0x00000001ff057424 */ /* 0x000fe200078e00ff */
[----:B0-----:R-:W-:-:S04]  /*2080*/  SHF.R.U32.HI R0, RZ, 0x5, R0 ;  /* 0x00000005ff007819 */ /* 0x001fc80000011600 */
[----:B------:R-:W-:-:S05]  /*2090*/  LOP3.LUT R7, R0, UR7, RZ, 0xfc, !PT ;  /* 0x0000000700077c12 */ /* 0x000fca000f8efcff */
[----:B-1----:R-:W-:-:S05]  /*20a0*/  IMAD.WIDE R2, R7, 0x4, R2 ;  /* 0x0000000407027825 */ /* 0x002fca00078e0202 */
[----:B------:R-:W-:Y:S01]  /*20b0*/  STG.E desc[UR4][R2.64], R5 ;  /* 0x0000000502007986 */ /* 0x000fe2000c101904 */
[----:B------:R-:W-:Y:S05]  /*20c0*/  EXIT ;  /* 0x000000000000794d */ /* 0x000fea0003800000 */
.L_x_107:
[----:B------:R-:W0:Y:S01]  /*20d0*/  LDCU UR7, c[0x0][0x39c] ;  /* 0x00007380ff0777ac */ /* 0x000e220008000800 */
[----:B------:R-:W-:Y:S02]  /*20e0*/  VIADD R14, R14, 0x1 ;  /* 0x000000010e0e7836 */ /* 0x000fe40000000000 */
[----:B------:R-:W-:-:S03]  /*20f0*/  IMAD.MOV.U32 R0, RZ, RZ, R9 ;  /* 0x000000ffff007224 */ /* 0x000fc600078e0009 */
[----:B0-----:R-:W-:-:S13]  /*2100*/  ISETP.NE.AND P0, PT, R14, UR7, PT ;  /* 0x000000070e007c0c */ /* 0x001fda000bf05270 */
[----:B------:R-:W-:Y:S05]  /*2110*/  @P0 BRA `(.L_x_131) ;  /* 0xffffffe4002c0947 */ /* 0x000fea000383ffff */
[----:B------:R-:W-:Y:S05]  /*2120*/  EXIT ;  /* 0x000000000000794d */ /* 0x000fea0003800000 */
.L_x_104:
        /* <DEDUP_REMOVED lines=11> */
.L_x_101:
[----:B------:R-:W-:-:S13]  /*21e0*/  ISETP.NE.AND P0, PT, R10, RZ, PT ;  /* 0x000000ff0a00720c */ /* 0x000fda0003f05270 */
[----:B------:R-:W-:Y:S05]  /*21f0*/  @P0 EXIT ;  /* 0x000000000000094d */ /* 0x000fea0003800000 */
[----:B------:R-:W0:Y:S02]  /*2200*/  LDC.64 R2, c[0x4][RZ] ;  /* 0x01000000ff027b82 */ /* 0x000e240000000a00 */
[----:B0-----:R-:W-:Y:S01]  /*2210*/  ATOMG.E.EXCH.STRONG.GPU PT, RZ, desc[UR4][R2.64], R11 ;  /* 0x8000000b02ff79a8 */ /* 0x001fe2000c1ef104 */
[----:B------:R-:W-:Y:S05]  /*2220*/  EXIT ;  /* 0x000000000000794d */ /* 0x000fea0003800000 */
.L_x_100:
[----:B------:R-:W-:Y:S01]  /*2230*/  BSSY B0, `(.L_x_132) ;  /* 0x0000006000007945 */ /* 0x000fe20003800000 */
[----:B------:R-:W-:Y:S01]  /*2240*/  PLOP3.LUT P0, PT, P0, PT, PT, 0x8, 0x80 ;  /* 0x000000000080781c */ /* 0x000fe2000070e170 */
[----:B------:R-:W-:-:S12]  /*2250*/  IMAD.MOV.U32 R2, RZ, RZ, -0x1 ;  /* 0xffffffffff027424 */ /* 0x000fd800078e00ff */
[----:B------:R-:W-:Y:S05]  /*2260*/  WARPSYNC.COLLECTIVE R2, `(.L_x_133) ;  /* 0x0000000002087348 */ /* 0x000fea0003c00000 */
[----:B------:R-:W-:Y:S01]  /*2270*/  VOTE.ANY P0, P0 ;  /* 0x0000000000ff7806 */ /* 0x000fe20000000100 */
[----:B------:R-:W-:-:S12]  /*2280*/  ENDCOLLECTIVE ;  /* 0x000000000000791b */ /* 0x000fd80003800000 */
.L_x_133:
[----:B------:R-:W-:Y:S05]  /*2290*/  BSYNC B0 ;  /* 0x0000000000007941 */ /* 0x000fea0003800000 */
.L_x_132:
[----:B------:R-:W-:Y:S05]  /*22a0*/  BRA `(.L_x_134) ;  /* 0xffffffe000f47947 */ /* 0x000fea000383ffff */
.L_x_106:
[----:B------:R-:W-:-:S13]  /*22b0*/  PLOP3.LUT P0, PT, P0, PT, PT, 0x8, 0x80 ;  /* 0x000000000080781c */ /* 0x000fda000070e170 */
[----:B------:R-:W-:Y:S05]  /*22c0*/  WARPSYNC.COLLECTIVE R2, `(.L_x_135) ;  /* 0x0000000002087348 */ /* 0x000fea0003c00000 */
[----:B------:R-:W-:Y:S01]  /*22d0*/  VOTE.ANY P0, P0 ;  /* 0x0000000000ff7806 */ /* 0x000fe20000000100 */
[----:B------:R-:W-:-:S12]  /*22e0*/  ENDCOLLECTIVE ;  /* 0x000000000000791b */ /* 0x000fd80003800000 */
.L_x_135:
[----:B------:R-:W-:Y:S05]  /*22f0*/  BRA `(.L_x_136) ;  /* 0xffffffe400747947 */ /* 0x000fea000383ffff */
.L_x_128:
[----:B------:R-:W-:Y:S01]  /*2300*/  BSSY B0, `(.L_x_137) ;  /* 0x0000005000007945 */ /* 0x000fe20003800000 */
[----:B------:R-:W-:-:S07]  /*2310*/  IMAD.MOV.U32 R2, RZ, RZ, -0x1 ;  /* 0xffffffffff027424 */ /* 0x000fce00078e00ff */
[----:B------:R-:W-:Y:S05]  /*2320*/  WARPSYNC.COLLECTIVE R2, `(.L_x_138) ;  /* 0x0000000002087348 */ /* 0x000fea0003c00000 */
[----:B------:R-:W-:Y:S01]  /*2330*/  VOTE.ANY P0, P0 ;  /* 0x0000000000ff7806 */ /* 0x000fe20000000100 */
[----:B------:R-:W-:-:S12]  /*2340*/  ENDCOLLECTIVE ;  /* 0x000000000000791b */ /* 0x000fd80003800000 */
.L_x_138:
[----:B------:R-:W-:Y:S05]  /*2350*/  BSYNC B0 ;  /* 0x0000000000007941 */ /* 0x000fea0003800000 */
.L_x_137:
[----:B------:R-:W-:Y:S05]  /*2360*/  BRA `(.L_x_139) ;  /* 0xfffffff800f87947 */ /* 0x000fea000383ffff */
.L_x_140:
        /* <DEDUP_REMOVED lines=9> */
.L_x_150:


//--------------------- .nv.global.init           --------------------------
	.section	.nv.global.init,"aw",@progbits
	.align	4
.nv.global.init:
	.type		formula_satisfied,@object
	.size		formula_satisfied,(.L_0 - formula_satisfied)
	.other		formula_satisfied,@"STV_DEFAULT STO_CUDA_MANAGED"
formula_satisfied:
        /*0000*/ 	.byte	0xff, 0xff, 0xff, 0xff
.L_0:


//--------------------- .nv.shared.reserved.0     --------------------------
	.section	.nv.shared.reserved.0,"aw",@nobits
	.weak		__nv_reservedSMEM_offset_0_alias
	.size		__nv_reservedSMEM_offset_0_alias, 0, 64
	.other		__nv_reservedSMEM_offset_0_alias,@"STO_CUDA_RESERVED_SHARED STV_DEFAULT"
__nv_reservedSMEM_offset_0_alias:
	.zero		0
	.zero		64


//--------------------- .nv.global                --------------------------
	.section	.nv.global,"aw",@nobits
	.align	4
.nv.global:
	.type		nb_of_valid,@object
	.size		nb_of_valid,(id - nb_of_valid)
	.other		nb_of_valid,@"STV_DEFAULT STO_CUDA_MANAGED"
nb_of_valid:
	.zero		4
	.type		id,@object
	.size		id,(d_p - id)
id:
	.zero		4
	.type		d_p,@object
	.size		d_p,(.L_2 - d_p)
d_p:
	.zero		128
.L_2:


//--------------------- .nv.shared._Z12propagate_2dPjiiii --------------------------
	.section	.nv.shared._Z12propagate_2dPjiiii,"aw",@nobits
	.sectionflags	@""
	.align	4
.nv.shared._Z12propagate_2dPjiiii:
	.zero		1028


//--------------------- .nv.shared._Z7scan_2dP6clausePjiiii --------------------------
	.section	.nv.shared._Z7scan_2dP6clausePjiiii,"aw",@nobits
	.sectionflags	@""
	.align	4
.nv.shared._Z7scan_2dP6clausePjiiii:
	.zero		1160


//--------------------- .nv.shared._Z10scatter_1dP6clauseS0_Pjii --------------------------
	.section	.nv.shared._Z10scatter_1dP6clauseS0_Pjii,"aw",@nobits
	.sectionflags	@""
	.align	4
.nv.shared._Z10scatter_1dP6clauseS0_Pjii:
	.zero		1028


//--------------------- .nv.shared._Z12propagate_1dPjiii --------------------------
	.section	.nv.shared._Z12propagate_1dPjiii,"aw",@nobits
	.sectionflags	@""
	.align	4
.nv.shared._Z12propagate_1dPjiii:
	.zero		1028


//--------------------- .nv.shared._Z7scan_1dPjiii --------------------------
	.section	.nv.shared._Z7scan_1dPjiii,"aw",@nobits
	.sectionflags	@""
	.align	4
.nv.shared._Z7scan_1dPjiii:
	.zero		1160


//--------------------- .nv.constant0._Z10scatter_2dP6clauseS0_Pjii --------------------------
	.section	.nv.constant0._Z10scatter_2dP6clauseS0_Pjii,"a",@progbits
	.sectionflags	@""
	.align	4
.nv.constant0._Z10scatter_2dP6clauseS0_Pjii:
	.zero		928


//--------------------- .nv.constant0._Z12propagate_2dPjiiii --------------------------
	.section	.nv.constant0._Z12propagate_2dPjiiii,"a",@progbits
	.sectionflags	@""
	.align	4
.nv.constant0._Z12propagate_2dPjiiii:
	.zero		920


//--------------------- .nv.constant0._Z13small_scan_2dii --------------------------
	.section	.nv.constant0._Z13small_scan_2dii,"a",@progbits
	.sectionflags	@""
	.align	4
.nv.constant0._Z13small_scan_2dii:
	.zero		904


//--------------------- .nv.constant0._Z7scan_2dP6clausePjiiii --------------------------
	.section	.nv.constant0._Z7scan_2dP6clausePjiiii,"a",@progbits
	.sectionflags	@""
	.align	4
.nv.constant0._Z7scan_2dP6clausePjiiii:
	.zero		928


//--------------------- .nv.constant0._Z10scatter_1dP6clauseS0_Pjii --------------------------
	.section	.nv.constant0._Z10scatter_1dP6clauseS0_Pjii,"a",@progbits
	.sectionflags	@""
	.align	4
.nv.constant0._Z10scatter_1dP6clauseS0_Pjii:
	.zero		928


//--------------------- .nv.constant0._Z12propagate_1dPjiii --------------------------
	.section	.nv.constant0._Z12propagate_1dPjiii,"a",@progbits
	.sectionflags	@""
	.align	4
.nv.constant0._Z12propagate_1dPjiii:
	.zero		916


//--------------------- .nv.constant0._Z13small_scan_1dv --------------------------
	.section	.nv.constant0._Z13small_scan_1dv,"a",@progbits
	.sectionflags	@""
	.align	4
.nv.constant0._Z13small_scan_1dv:
	.zero		896


//--------------------- .nv.constant0._Z7scan_1dPjiii --------------------------
	.section	.nv.constant0._Z7scan_1dPjiii,"a",@progbits
	.sectionflags	@""
	.align	4
.nv.constant0._Z7scan_1dPjiii:
	.zero		916


//--------------------- .nv.constant0._Z10sat_kernelP6clauseS0_Pjii --------------------------
	.section	.nv.constant0._Z10sat_kernelP6clauseS0_Pjii,"a",@progbits
	.sectionflags	@""
	.align	4
.nv.constant0._Z10sat_kernelP6clauseS0_Pjii:
	.zero		928


//--------------------- .nv.constant0._Z10preprocessP6clauseS0_Pjiii --------------------------
	.section	.nv.constant0._Z10preprocessP6clauseS0_Pjiii,"a",@progbits
	.sectionflags	@""
	.align	4
.nv.constant0._Z10preprocessP6clauseS0_Pjiii:
	.zero		932


//--------------------- SYMBOLS --------------------------

	.type		.nv.reservedSmem.offset0,@object
	.size		.nv.reservedSmem.offset0,0x4
	.type		.nv.reservedSmem.cap,@object
	.size		.nv.reservedSmem.cap,0x4
